	.target	sm_90a

	.elftype	@"ET_EXEC"


//--------------------- .note.nv.tkinfo           --------------------------
	.section	.note.nv.tkinfo,"",@"SHT_NOTE"
	.sectionflags	@"SHF_NOTE_NV_TKINFO"
	.tkinfo
        /*0018*/ 	.word	0x00000002
        /*0030*/ 	.string	""
        /*0030*/ 	.string	"ptxas"
        /*0030*/ 	.string	"Cuda compilation tools, release 13.0, V13.0.88"
        /*0030*/ 	.string	"Build cuda_13.0.r13.0/compiler.36424714_0"
        /*0030*/ 	.string	"-arch sm_90a -m 64 "



//--------------------- .note.nv.cuinfo           --------------------------
	.section	.note.nv.cuinfo,"",@"SHT_NOTE"
	.sectionflags	@"SHF_NOTE_NV_CUINFO"
        /*0018*/ 	.short	0x0002
        /*001a*/ 	.short	0x005a
        /*001c*/ 	.short	0x0082
	.zero		2


//--------------------- .nv.info                  --------------------------
	.section	.nv.info,"",@"SHT_CUDA_INFO"
	.align	4


	//----- nvinfo : EIATTR_REGCOUNT
	.align		4
        /*0000*/ 	.byte	0x04, 0x2f
        /*0002*/ 	.short	(.L_15 - .L_14)
	.align		4
.L_14:
        /*0004*/ 	.word	index@(_ZN7cutlass13device_kernelINS_4gemm6kernel13GemmUniversalIN4cute5tupleIJiiiiEEENS1_10collective13CollectiveMmaINS1_34MainloopSm90TmaGmmaWarpSpecializedILi6ENS5_IJNS4_1CILi1EEESB_SB_EEENS1_32KernelTmaWarpSpecializedPingpongEEENS5_IJNSA_ILi64EEENSA_ILi80EEENSA_ILi128EEEEEENS_10bfloat16_tENS5_IJlSB_lEEESJ_SK_NS4_8TiledMMAINS4_8MMA_AtomIJNS4_4SM904GMMA27MMA_64x16x16_F32BF16BF16_SSILNSO_5MajorE0ELSQ_0ELNSO_7ScaleInE1ELSR_1EEEEEENS4_6LayoutISC_NS5_IJNSA_ILi0EEESV_SV_EEEEENS5_IJNS4_10UnderscoreESY_SY_EEEEENS4_13SM90_TMA_LOADENS4_14ComposedLayoutINS4_7SwizzleILi3ELi4ELi3EEENS4_18smem_ptr_flag_bitsILi16EEENSU_INS5_IJNSA_ILi8EEESF_EEENS5_IJSF_SB_EEEEEEEvNS4_8identityES11_S1B_vS1C_EENS_8epilogue10collective6detail29Sm90TmaWarpSpecializedAdapterINS1F_15DefaultEpilogueISJ_SK_SK_NS1E_6thread17LinearCombinationISJ_Li1EffLNS1J_9ScaleType4KindE0ELNS_15FloatRoundStyleE2ESJ_EENS1_15EpilogueDefaultEEEEEvvEEEEvNT_6ParamsE)
        /*0008*/ 	.word	0x000000a8


	//----- nvinfo : EIATTR_FRAME_SIZE
	.align		4
.L_15:
        /*000c*/ 	.byte	0x04, 0x11
        /*000e*/ 	.short	(.L_17 - .L_16)
	.align		4
.L_16:
        /*0010*/ 	.word	index@(_ZN7cutlass13device_kernelINS_4gemm6kernel13GemmUniversalIN4cute5tupleIJiiiiEEENS1_10collective13CollectiveMmaINS1_34MainloopSm90TmaGmmaWarpSpecializedILi6ENS5_IJNS4_1CILi1EEESB_SB_EEENS1_32KernelTmaWarpSpecializedPingpongEEENS5_IJNSA_ILi64EEENSA_ILi80EEENSA_ILi128EEEEEENS_10bfloat16_tENS5_IJlSB_lEEESJ_SK_NS4_8TiledMMAINS4_8MMA_AtomIJNS4_4SM904GMMA27MMA_64x16x16_F32BF16BF16_SSILNSO_5MajorE0ELSQ_0ELNSO_7ScaleInE1ELSR_1EEEEEENS4_6LayoutISC_NS5_IJNSA_ILi0EEESV_SV_EEEEENS5_IJNS4_10UnderscoreESY_SY_EEEEENS4_13SM90_TMA_LOADENS4_14ComposedLayoutINS4_7SwizzleILi3ELi4ELi3EEENS4_18smem_ptr_flag_bitsILi16EEENSU_INS5_IJNSA_ILi8EEESF_EEENS5_IJSF_SB_EEEEEEEvNS4_8identityES11_S1B_vS1C_EENS_8epilogue10collective6detail29Sm90TmaWarpSpecializedAdapterINS1F_15DefaultEpilogueISJ_SK_SK_NS1E_6thread17LinearCombinationISJ_Li1EffLNS1J_9ScaleType4KindE0ELNS_15FloatRoundStyleE2ESJ_EENS1_15EpilogueDefaultEEEEEvvEEEEvNT_6ParamsE)
        /*0014*/ 	.word	0x00000008


	//----- nvinfo : EIATTR_MIN_STACK_SIZE
	.align		4
.L_17:
        /*0018*/ 	.byte	0x04, 0x12
        /*001a*/ 	.short	(.L_19 - .L_18)
	.align		4
.L_18:
        /*001c*/ 	.word	index@(_ZN7cutlass13device_kernelINS_4gemm6kernel13GemmUniversalIN4cute5tupleIJiiiiEEENS1_10collective13CollectiveMmaINS1_34MainloopSm90TmaGmmaWarpSpecializedILi6ENS5_IJNS4_1CILi1EEESB_SB_EEENS1_32KernelTmaWarpSpecializedPingpongEEENS5_IJNSA_ILi64EEENSA_ILi80EEENSA_ILi128EEEEEENS_10bfloat16_tENS5_IJlSB_lEEESJ_SK_NS4_8TiledMMAINS4_8MMA_AtomIJNS4_4SM904GMMA27MMA_64x16x16_F32BF16BF16_SSILNSO_5MajorE0ELSQ_0ELNSO_7ScaleInE1ELSR_1EEEEEENS4_6LayoutISC_NS5_IJNSA_ILi0EEESV_SV_EEEEENS5_IJNS4_10UnderscoreESY_SY_EEEEENS4_13SM90_TMA_LOADENS4_14ComposedLayoutINS4_7SwizzleILi3ELi4ELi3EEENS4_18smem_ptr_flag_bitsILi16EEENSU_INS5_IJNSA_ILi8EEESF_EEENS5_IJSF_SB_EEEEEEEvNS4_8identityES11_S1B_vS1C_EENS_8epilogue10collective6detail29Sm90TmaWarpSpecializedAdapterINS1F_15DefaultEpilogueISJ_SK_SK_NS1E_6thread17LinearCombinationISJ_Li1EffLNS1J_9ScaleType4KindE0ELNS_15FloatRoundStyleE2ESJ_EENS1_15EpilogueDefaultEEEEEvvEEEEvNT_6ParamsE)
        /*0020*/ 	.word	0x00000008
.L_19:


//--------------------- .nv.compat                --------------------------
	.section	.nv.compat,"",@"SHT_CUDA_COMPAT_INFO"
	.align	4
        /*0000*/ 	.byte	0x02, 0x09, 0x01, 0x00, 0x02, 0x02, 0x04, 0x00, 0x02, 0x05, 0x05, 0x00, 0x03, 0x07, 0x01, 0x01
        /*0010*/ 	.byte	0x02, 0x03, 0x01, 0x00, 0x02, 0x06, 0x01, 0x00, 0x04, 0x0b, 0x08, 0x00, 0x00, 0x00, 0x00, 0x00
        /*0020*/ 	.byte	0x00, 0x00, 0x00, 0x00


//--------------------- .nv.info._ZN7cutlass13device_kernelINS_4gemm6kernel13GemmUniversalIN4cute5tupleIJiiiiEEENS1_10collective13CollectiveMmaINS1_34MainloopSm90TmaGmmaWarpSpecializedILi6ENS5_IJNS4_1CILi1EEESB_SB_EEENS1_32KernelTmaWarpSpecializedPingpongEEENS5_IJNSA_ILi64EEENSA_ILi80EEENSA_ILi128EEEEEENS_10bfloat16_tENS5_IJlSB_lEEESJ_SK_NS4_8TiledMMAINS4_8MMA_AtomIJNS4_4SM904GMMA27MMA_64x16x16_F32BF16BF16_SSILNSO_5MajorE0ELSQ_0ELNSO_7ScaleInE1ELSR_1EEEEEENS4_6LayoutISC_NS5_IJNSA_ILi0EEESV_SV_EEEEENS5_IJNS4_10UnderscoreESY_SY_EEEEENS4_13SM90_TMA_LOADENS4_14ComposedLayoutINS4_7SwizzleILi3ELi4ELi3EEENS4_18smem_ptr_flag_bitsILi16EEENSU_INS5_IJNSA_ILi8EEESF_EEENS5_IJSF_SB_EEEEEEEvNS4_8identityES11_S1B_vS1C_EENS_8epilogue10collective6detail29Sm90TmaWarpSpecializedAdapterINS1F_15DefaultEpilogueISJ_SK_SK_NS1E_6thread17LinearCombinationISJ_Li1EffLNS1J_9ScaleType4KindE0ELNS_15FloatRoundStyleE2ESJ_EENS1_15EpilogueDefaultEEEEEvvEEEEvNT_6ParamsE --------------------------
	.section	.nv.info._ZN7cutlass13device_kernelINS_4gemm6kernel13GemmUniversalIN4cute5tupleIJiiiiEEENS1_10collective13CollectiveMmaINS1_34MainloopSm90TmaGmmaWarpSpecializedILi6ENS5_IJNS4_1CILi1EEESB_SB_EEENS1_32KernelTmaWarpSpecializedPingpongEEENS5_IJNSA_ILi64EEENSA_ILi80EEENSA_ILi128EEEEEENS_10bfloat16_tENS5_IJlSB_lEEESJ_SK_NS4_8TiledMMAINS4_8MMA_AtomIJNS4_4SM904GMMA27MMA_64x16x16_F32BF16BF16_SSILNSO_5MajorE0ELSQ_0ELNSO_7ScaleInE1ELSR_1EEEEEENS4_6LayoutISC_NS5_IJNSA_ILi0EEESV_SV_EEEEENS5_IJNS4_10UnderscoreESY_SY_EEEEENS4_13SM90_TMA_LOADENS4_14ComposedLayoutINS4_7SwizzleILi3ELi4ELi3EEENS4_18smem_ptr_flag_bitsILi16EEENSU_INS5_IJNSA_ILi8EEESF_EEENS5_IJSF_SB_EEEEEEEvNS4_8identityES11_S1B_vS1C_EENS_8epilogue10collective6detail29Sm90TmaWarpSpecializedAdapterINS1F_15DefaultEpilogueISJ_SK_SK_NS1E_6thread17LinearCombinationISJ_Li1EffLNS1J_9ScaleType4KindE0ELNS_15FloatRoundStyleE2ESJ_EENS1_15EpilogueDefaultEEEEEvvEEEEvNT_6ParamsE,"",@"SHT_CUDA_INFO"
	.sectionflags	@""
	.align	4


	//----- nvinfo : EIATTR_CUDA_API_VERSION
	.align		4
        /*0000*/ 	.byte	0x04, 0x37
        /*0002*/ 	.short	(.L_21 - .L_20)
.L_20:
        /*0004*/ 	.word	0x00000082


	//----- nvinfo : EIATTR_KPARAM_INFO
	.align		4
.L_21:
        /*0008*/ 	.byte	0x04, 0x17
        /*000a*/ 	.short	(.L_23 - .L_22)
.L_22:
        /*000c*/ 	.word	0x00000000
        /*0010*/ 	.short	0x0000
        /*0012*/ 	.short	0x0070
        /*0014*/ 	.byte	0x00, 0xf0, 0x01, 0x10


	//----- nvinfo : EIATTR_SPARSE_MMA_MASK
	.align		4
.L_23:
        /*0018*/ 	.byte	0x03, 0x50
        /*001a*/ 	.short	0x0000


	//----- nvinfo : EIATTR_MAXREG_COUNT
	.align		4
        /*001c*/ 	.byte	0x03, 0x1b
        /*001e*/ 	.short	0x00a8


	//----- nvinfo : EIATTR_NUM_BARRIERS
	.align		4
        /*0020*/ 	.byte	0x02, 0x4c
        /*0022*/ 	.byte	0x01
	.zero		1


	//----- nvinfo : EIATTR_EXTERNS
	.align		4
        /*0024*/ 	.byte	0x04, 0x0f
        /*0026*/ 	.short	(.L_25 - .L_24)


	//   ....[0]....
	.align		4
.L_24:
        /*0028*/ 	.word	index@(__assertfail)


	//----- nvinfo : EIATTR_ANNOTATIONS
	.align		4
.L_25:
        /*002c*/ 	.byte	0x04, 0x55
        /*002e*/ 	.short	(.L_27 - .L_26)


	//   ....[0]....
.L_26:
        /*0030*/ 	.word	0x00000001
        /*0034*/ 	.byte	0x10, 0x0b, 0x00, 0x00, 0x01, 0x00, 0x00, 0x00, 0x30, 0x68, 0x00, 0x00, 0x01, 0x00, 0x00, 0x00
        /*0044*/ 	.byte	0x00, 0x75, 0x00, 0x00


	//----- nvinfo : EIATTR_MERCURY_ISA_VERSION
	.align		4
.L_27:
        /*0048*/ 	.byte	0x03, 0x5f
        /*004a*/ 	.short	0x0101


	//----- nvinfo : EIATTR_INT_WARP_WIDE_INSTR_OFFSETS
	.align		4
        /*004c*/ 	.byte	0x04, 0x31
        /*004e*/ 	.short	(.L_29 - .L_28)


	//   ....[0]....
.L_28:
        /*0050*/ 	.word	0x00000420


	//   ....[1]....
        /*0054*/ 	.word	0x00000440


	//   ....[2]....
        /*0058*/ 	.word	0x000004c0


	//   ....[3]....
        /*005c*/ 	.word	0x000004d0


	//   ....[4]....
        /*0060*/ 	.word	0x000004e0


	//   ....[5]....
        /*0064*/ 	.word	0x00000500


	//   ....[6]....
        /*0068*/ 	.word	0x00000590


	//   ....[7]....
        /*006c*/ 	.word	0x000005b0


	//----- nvinfo : EIATTR_COOP_GROUP_MASK_REGIDS
	.align		4
.L_29:
        /*0070*/ 	.byte	0x04, 0x29
        /*0072*/ 	.short	(.L_31 - .L_30)


	//   ....[0]....
.L_30:
        /*0074*/ 	.word	0xffffffff


	//   ....[1]....
        /*0078*/ 	.word	0xffffffff


	//   ....[2]....
        /*007c*/ 	.word	0xffffffff


	//   ....[3]....
        /*0080*/ 	.word	0xffffffff


	//   ....[4]....
        /*0084*/ 	.word	0xffffffff


	//   ....[5]....
        /*0088*/ 	.word	0xffffffff


	//----- nvinfo : EIATTR_COOP_GROUP_INSTR_OFFSETS
	.align		4
.L_31:
        /*008c*/ 	.byte	0x04, 0x28
        /*008e*/ 	.short	(.L_33 - .L_32)


	//   ....[0]....
.L_32:
        /*0090*/ 	.word	0x00000070


	//   ....[1]....
        /*0094*/ 	.word	0x00000080


	//   ....[2]....
        /*0098*/ 	.word	0x00000140


	//   ....[3]....
        /*009c*/ 	.word	0x00000310


	//   ....[4]....
        /*00a0*/ 	.word	0x00000350


	//   ....[5]....
        /*00a4*/ 	.word	0x000003a0


	//----- nvinfo : EIATTR_REG_RECONFIG
	.align		4
.L_33:
        /*00a8*/ 	.byte	0x01, 0x54
	.zero		2


	//----- nvinfo : EIATTR_SYSCALL_OFFSETS
	.align		4
        /*00ac*/ 	.byte	0x04, 0x46
        /*00ae*/ 	.short	(.L_35 - .L_34)


	//   ....[0]....
.L_34:
        /*00b0*/ 	.word	0x00001640


	//----- nvinfo : EIATTR_MBARRIER_INSTR_OFFSETS
	.align		4
.L_35:
        /*00b4*/ 	.byte	0x04, 0x39
        /*00b6*/ 	.short	(.L_37 - .L_36)


	//   ....[0]....
.L_36:
        /*00b8*/ 	.word	0x00000240
        /*00bc*/ 	.word	0x000000ff
        /*00c0*/ 	.word	0x00000000
        /*00c4*/ 	.short	0x0100
        /*00c6*/ 	.byte	0x08
	.zero		1


	//   ....[1]....
        /*00c8*/ 	.word	0x00000250
        /*00cc*/ 	.word	0x000000ff
        /*00d0*/ 	.word	0x00000030
        /*00d4*/ 	.short	0x0100
        /*00d6*/ 	.byte	0x08
	.zero		1


	//   ....[2]....
        /*00d8*/ 	.word	0x00000260
        /*00dc*/ 	.word	0x000000ff
        /*00e0*/ 	.word	0x00000008
        /*00e4*/ 	.short	0x0100
        /*00e6*/ 	.byte	0x08
	.zero		1


	//   ....[3]....
        /*00e8*/ 	.word	0x00000270
        /*00ec*/ 	.word	0x000000ff
        /*00f0*/ 	.word	0x00000038
        /*00f4*/ 	.short	0x0100
        /*00f6*/ 	.byte	0x08
	.zero		1


	//   ....[4]....
        /*00f8*/ 	.word	0x00000280
        /*00fc*/ 	.word	0x000000ff
        /*0100*/ 	.word	0x00000010
        /*0104*/ 	.short	0x0100
        /*0106*/ 	.byte	0x08
	.zero		1


	//   ....[5]....
        /*0108*/ 	.word	0x00000290
        /*010c*/ 	.word	0x000000ff
        /*0110*/ 	.word	0x00000040
        /*0114*/ 	.short	0x0100
        /*0116*/ 	.byte	0x08
	.zero		1


	//   ....[6]....
        /*0118*/ 	.word	0x000002a0
        /*011c*/ 	.word	0x000000ff
        /*0120*/ 	.word	0x00000018
        /*0124*/ 	.short	0x0100
        /*0126*/ 	.byte	0x08
	.zero		1


	//   ....[7]....
        /*0128*/ 	.word	0x000002b0
        /*012c*/ 	.word	0x000000ff
        /*0130*/ 	.word	0x00000048
        /*0134*/ 	.short	0x0100
        /*0136*/ 	.byte	0x08
	.zero		1


	//   ....[8]....
        /*0138*/ 	.word	0x000002c0
        /*013c*/ 	.word	0x000000ff
        /*0140*/ 	.word	0x00000020
        /*0144*/ 	.short	0x0100
        /*0146*/ 	.byte	0x08
	.zero		1


	//   ....[9]....
        /*0148*/ 	.word	0x000002d0
        /*014c*/ 	.word	0x000000ff
        /*0150*/ 	.word	0x00000050
        /*0154*/ 	.short	0x0100
        /*0156*/ 	.byte	0x08
	.zero		1


	//   ....[10]....
        /*0158*/ 	.word	0x000002e0
        /*015c*/ 	.word	0x000000ff
        /*0160*/ 	.word	0x00000028
        /*0164*/ 	.short	0x0100
        /*0166*/ 	.byte	0x08
	.zero		1


	//   ....[11]....
        /*0168*/ 	.word	0x000002f0
        /*016c*/ 	.word	0x000000ff
        /*0170*/ 	.word	0x00000058
        /*0174*/ 	.short	0x0100
        /*0176*/ 	.byte	0x08
	.zero		1


	//   ....[12]....
        /*0178*/ 	.word	0x000005f0
        /*017c*/ 	.word	0x000000ff
        /*0180*/ 	.word	0x00000090
        /*0184*/ 	.short	0x0100
        /*0186*/ 	.byte	0x08
	.zero		1


	//   ....[13]....
        /*0188*/ 	.word	0x00000660
        /*018c*/ 	.word	0x000000ff
        /*0190*/ 	.word	0x00000098
        /*0194*/ 	.short	0x0100
        /*0196*/ 	.byte	0x08
	.zero		1


	//   ....[14]....
        /*0198*/ 	.word	0x00000680
        /*019c*/ 	.word	0x000000ff
        /*01a0*/ 	.word	0x00000070
        /*01a4*/ 	.short	0x0100
        /*01a6*/ 	.byte	0x09
	.zero		1


	//   ....[15]....
        /*01a8*/ 	.word	0x00000690
        /*01ac*/ 	.word	0x000000ff
        /*01b0*/ 	.word	0x00000078
        /*01b4*/ 	.short	0x0100
        /*01b6*/ 	.byte	0x09
	.zero		1


	//   ....[16]....
        /*01b8*/ 	.word	0x000006a0
        /*01bc*/ 	.word	0x000000ff
        /*01c0*/ 	.word	0x00000080
        /*01c4*/ 	.short	0x0100
        /*01c6*/ 	.byte	0x09
	.zero		1


	//   ....[17]....
        /*01c8*/ 	.word	0x000006b0
        /*01cc*/ 	.word	0x000000ff
        /*01d0*/ 	.word	0x00000088
        /*01d4*/ 	.short	0x0100
        /*01d6*/ 	.byte	0x09
	.zero		1


	//   ....[18]....
        /*01d8*/ 	.word	0x00001520
        /*01dc*/ 	.word	0x00000045
        /*01e0*/ 	.word	0x00000000
        /*01e4*/ 	.short	0x010a
        /*01e6*/ 	.byte	0x29
	.zero		1


	//   ....[19]....
        /*01e8*/ 	.word	0x000016c0
        /*01ec*/ 	.word	0x00000003
        /*01f0*/ 	.word	0x00000000
        /*01f4*/ 	.short	0x010a
        /*01f6*/ 	.byte	0x3f
	.zero		1


	//   ....[20]....
        /*01f8*/ 	.word	0x00001700
        /*01fc*/ 	.word	0x00000003
        /*0200*/ 	.word	0x00000000
        /*0204*/ 	.short	0x010a
        /*0206*/ 	.byte	0x3f
	.zero		1


	//   ....[21]....
        /*0208*/ 	.word	0x000027c0
        /*020c*/ 	.word	0x000000ff
        /*0210*/ 	.word	0x00000000
        /*0214*/ 	.short	0x010a
        /*0216*/ 	.byte	0x06
	.zero		1


	//   ....[22]....
        /*0218*/ 	.word	0x00002800
        /*021c*/ 	.word	0x000000ff
        /*0220*/ 	.word	0x00000000
        /*0224*/ 	.short	0x010a
        /*0226*/ 	.byte	0x06
	.zero		1


	//   ....[23]....
        /*0228*/ 	.word	0x00003880
        /*022c*/ 	.word	0x000000ff
        /*0230*/ 	.word	0x00000000
        /*0234*/ 	.short	0x0101
        /*0236*/ 	.byte	0x06
	.zero		1


	//   ....[24]....
        /*0238*/ 	.word	0x00003970
        /*023c*/ 	.word	0x00000046
        /*0240*/ 	.word	0x00000000
        /*0244*/ 	.short	0x0101
        /*0246*/ 	.byte	0x2a
	.zero		1


	//   ....[25]....
        /*0248*/ 	.word	0x00003a40
        /*024c*/ 	.word	0x000000ff
        /*0250*/ 	.word	0x00000000
        /*0254*/ 	.short	0x0101
        /*0256*/ 	.byte	0x06
	.zero		1


	//   ....[26]....
        /*0258*/ 	.word	0x00003af0
        /*025c*/ 	.word	0x00000045
        /*0260*/ 	.word	0x00000010
        /*0264*/ 	.short	0x010a
        /*0266*/ 	.byte	0x29
	.zero		1


	//   ....[27]....
        /*0268*/ 	.word	0x00006850
        /*026c*/ 	.word	0x00000048
        /*0270*/ 	.word	0x00000000
        /*0274*/ 	.short	0x0101
        /*0276*/ 	.byte	0x2a
	.zero		1


	//   ....[28]....
        /*0278*/ 	.word	0x000071b0
        /*027c*/ 	.word	0x0000000a
        /*0280*/ 	.word	0x00000030
        /*0284*/ 	.short	0x010a
        /*0286*/ 	.byte	0x3f
	.zero		1


	//   ....[29]....
        /*0288*/ 	.word	0x00007610
        /*028c*/ 	.word	0x00000005
        /*0290*/ 	.word	0x00000098
        /*0294*/ 	.short	0x0101
        /*0296*/ 	.byte	0x3f
	.zero		1


	//   ....[30]....
        /*0298*/ 	.word	0x00007d90
        /*029c*/ 	.word	0x00000009
        /*02a0*/ 	.word	0x00000000
        /*02a4*/ 	.short	0x010a
        /*02a6*/ 	.byte	0x3f
	.zero		1


	//   ....[31]....
        /*02a8*/ 	.word	0x00007e10
        /*02ac*/ 	.word	0x00000008
        /*02b0*/ 	.word	0x00000000
        /*02b4*/ 	.short	0x010a
        /*02b6*/ 	.byte	0x3f
	.zero		1


	//   ....[32]....
        /*02b8*/ 	.word	0x00007ea0
        /*02bc*/ 	.word	0x00000009
        /*02c0*/ 	.word	0x00000000
        /*02c4*/ 	.short	0x010a
        /*02c6*/ 	.byte	0x3f
	.zero		1


	//   ....[33]....
        /*02c8*/ 	.word	0x00007f30
        /*02cc*/ 	.word	0x00000008
        /*02d0*/ 	.word	0x00000000
        /*02d4*/ 	.short	0x010a
        /*02d6*/ 	.byte	0x3f
	.zero		1


	//   ....[34]....
        /*02d8*/ 	.word	0x00007fc0
        /*02dc*/ 	.word	0x0000000b
        /*02e0*/ 	.word	0x00000000
        /*02e4*/ 	.short	0x010a
        /*02e6*/ 	.byte	0x3f
	.zero		1


	//   ....[35]....
        /*02e8*/ 	.word	0x00008050
        /*02ec*/ 	.word	0x00000003
        /*02f0*/ 	.word	0x00000000
        /*02f4*/ 	.short	0x010a
        /*02f6*/ 	.byte	0x3f
	.zero		1


	//   ....[36]....
        /*02f8*/ 	.word	0x000080b0
        /*02fc*/ 	.word	0x00000047
        /*0300*/ 	.word	0x00000000
        /*0304*/ 	.short	0x010a
        /*0306*/ 	.byte	0x3f
	.zero		1


	//   ....[37]....
        /*0308*/ 	.word	0x00008100
        /*030c*/ 	.word	0x00000003
        /*0310*/ 	.word	0x00000000
        /*0314*/ 	.short	0x010a
        /*0316*/ 	.byte	0x3f
	.zero		1


	//   ....[38]....
        /*0318*/ 	.word	0x00008160
        /*031c*/ 	.word	0x00000004
        /*0320*/ 	.word	0x00000000
        /*0324*/ 	.short	0x010a
        /*0326*/ 	.byte	0x3f
	.zero		1


	//   ....[39]....
        /*0328*/ 	.word	0x000081b0
        /*032c*/ 	.word	0x00000047
        /*0330*/ 	.word	0x00000010
        /*0334*/ 	.short	0x010a
        /*0336*/ 	.byte	0x3f
	.zero		1


	//   ....[40]....
        /*0338*/ 	.word	0x00008280
        /*033c*/ 	.word	0x0000000a
        /*0340*/ 	.word	0x00000030
        /*0344*/ 	.short	0x010a
        /*0346*/ 	.byte	0x3f
	.zero		1


	//   ....[41]....
        /*0348*/ 	.word	0x00008350
        /*034c*/ 	.word	0x00000009
        /*0350*/ 	.word	0x00000000
        /*0354*/ 	.short	0x010a
        /*0356*/ 	.byte	0x3f
	.zero		1


	//   ....[42]....
        /*0358*/ 	.word	0x000083a0
        /*035c*/ 	.word	0x00000008
        /*0360*/ 	.word	0x00000000
        /*0364*/ 	.short	0x010a
        /*0366*/ 	.byte	0x3f
	.zero		1


	//   ....[43]....
        /*0368*/ 	.word	0x000083f0
        /*036c*/ 	.word	0x00000009
        /*0370*/ 	.word	0x00000000
        /*0374*/ 	.short	0x010a
        /*0376*/ 	.byte	0x3f
	.zero		1


	//   ....[44]....
        /*0378*/ 	.word	0x00008440
        /*037c*/ 	.word	0x00000008
        /*0380*/ 	.word	0x00000000
        /*0384*/ 	.short	0x010a
        /*0386*/ 	.byte	0x3f
	.zero		1


	//   ....[45]....
        /*0388*/ 	.word	0x00008490
        /*038c*/ 	.word	0x0000000b
        /*0390*/ 	.word	0x00000000
        /*0394*/ 	.short	0x010a
        /*0396*/ 	.byte	0x3f
	.zero		1


	//----- nvinfo : EIATTR_NUM_MBARRIERS
	.align		4
.L_37:
        /*0398*/ 	.byte	0x03, 0x38
        /*039a*/ 	.short	0x0012


	//----- nvinfo : EIATTR_EXIT_INSTR_OFFSETS
	.align		4
        /*039c*/ 	.byte	0x04, 0x1c
        /*039e*/ 	.short	(.L_39 - .L_38)


	//   ....[0]....
.L_38:
        /*03a0*/ 	.word	0x000011c0


	//   ....[1]....
        /*03a4*/ 	.word	0x00001220


	//   ....[2]....
        /*03a8*/ 	.word	0x00006ee0


	//   ....[3]....
        /*03ac*/ 	.word	0x00006f10


	//   ....[4]....
        /*03b0*/ 	.word	0x000080a0


	//----- nvinfo : EIATTR_MAX_THREADS
	.align		4
.L_39:
        /*03b4*/ 	.byte	0x04, 0x05
        /*03b6*/ 	.short	(.L_41 - .L_40)
.L_40:
        /*03b8*/ 	.word	0x00000180
        /*03bc*/ 	.word	0x00000001
        /*03c0*/ 	.word	0x00000001


	//----- nvinfo : EIATTR_CRS_STACK_SIZE
	.align		4
.L_41:
        /*03c4*/ 	.byte	0x04, 0x1e
        /*03c6*/ 	.short	(.L_43 - .L_42)
.L_42:
        /*03c8*/ 	.word	0x00000000


	//----- nvinfo : EIATTR_CBANK_PARAM_SIZE
	.align		4
.L_43:
        /*03cc*/ 	.byte	0x03, 0x19
        /*03ce*/ 	.short	0x0470


	//----- nvinfo : EIATTR_PARAM_CBANK
	.align		4
        /*03d0*/ 	.byte	0x04, 0x0a
        /*03d2*/ 	.short	(.L_45 - .L_44)
	.align		4
.L_44:
        /*03d4*/ 	.word	index@(.nv.constant0._ZN7cutlass13device_kernelINS_4gemm6kernel13GemmUniversalIN4cute5tupleIJiiiiEEENS1_10collective13CollectiveMmaINS1_34MainloopSm90TmaGmmaWarpSpecializedILi6ENS5_IJNS4_1CILi1EEESB_SB_EEENS1_32KernelTmaWarpSpecializedPingpongEEENS5_IJNSA_ILi64EEENSA_ILi80EEENSA_ILi128EEEEEENS_10bfloat16_tENS5_IJlSB_lEEESJ_SK_NS4_8TiledMMAINS4_8MMA_AtomIJNS4_4SM904GMMA27MMA_64x16x16_F32BF16BF16_SSILNSO_5MajorE0ELSQ_0ELNSO_7ScaleInE1ELSR_1EEEEEENS4_6LayoutISC_NS5_IJNSA_ILi0EEESV_SV_EEEEENS5_IJNS4_10UnderscoreESY_SY_EEEEENS4_13SM90_TMA_LOADENS4_14ComposedLayoutINS4_7SwizzleILi3ELi4ELi3EEENS4_18smem_ptr_flag_bitsILi16EEENSU_INS5_IJNSA_ILi8EEESF_EEENS5_IJSF_SB_EEEEEEEvNS4_8identityES11_S1B_vS1C_EENS_8epilogue10collective6detail29Sm90TmaWarpSpecializedAdapterINS1F_15DefaultEpilogueISJ_SK_SK_NS1E_6thread17LinearCombinationISJ_Li1EffLNS1J_9ScaleType4KindE0ELNS_15FloatRoundStyleE2ESJ_EENS1_15EpilogueDefaultEEEEEvvEEEEvNT_6ParamsE)
        /*03d8*/ 	.short	0x0210
        /*03da*/ 	.short	0x0470


	//----- nvinfo : EIATTR_SW_WAR
	.align		4
.L_45:
        /*03dc*/ 	.byte	0x04, 0x36
        /*03de*/ 	.short	(.L_47 - .L_46)
.L_46:
        /*03e0*/ 	.word	0x00000008
.L_47:


//--------------------- .nv.callgraph             --------------------------
	.section	.nv.callgraph,"",@"SHT_CUDA_CALLGRAPH"
	.align	4
	.sectionentsize	8
	.align		4
        /*0000*/ 	.word	0x00000000
	.align		4
        /*0004*/ 	.word	0xffffffff
	.align		4
        /*0008*/ 	.word	index@(_ZN7cutlass13device_kernelINS_4gemm6kernel13GemmUniversalIN4cute5tupleIJiiiiEEENS1_10collective13CollectiveMmaINS1_34MainloopSm90TmaGmmaWarpSpecializedILi6ENS5_IJNS4_1CILi1EEESB_SB_EEENS1_32KernelTmaWarpSpecializedPingpongEEENS5_IJNSA_ILi64EEENSA_ILi80EEENSA_ILi128EEEEEENS_10bfloat16_tENS5_IJlSB_lEEESJ_SK_NS4_8TiledMMAINS4_8MMA_AtomIJNS4_4SM904GMMA27MMA_64x16x16_F32BF16BF16_SSILNSO_5MajorE0ELSQ_0ELNSO_7ScaleInE1ELSR_1EEEEEENS4_6LayoutISC_NS5_IJNSA_ILi0EEESV_SV_EEEEENS5_IJNS4_10UnderscoreESY_SY_EEEEENS4_13SM90_TMA_LOADENS4_14ComposedLayoutINS4_7SwizzleILi3ELi4ELi3EEENS4_18smem_ptr_flag_bitsILi16EEENSU_INS5_IJNSA_ILi8EEESF_EEENS5_IJSF_SB_EEEEEEEvNS4_8identityES11_S1B_vS1C_EENS_8epilogue10collective6detail29Sm90TmaWarpSpecializedAdapterINS1F_15DefaultEpilogueISJ_SK_SK_NS1E_6thread17LinearCombinationISJ_Li1EffLNS1J_9ScaleType4KindE0ELNS_15FloatRoundStyleE2ESJ_EENS1_15EpilogueDefaultEEEEEvvEEEEvNT_6ParamsE)
	.align		4
        /*000c*/ 	.word	index@(__assertfail)
	.align		4
        /*0010*/ 	.word	0x00000000
	.align		4
        /*0014*/ 	.word	0xfffffffe
	.align		4
        /*0018*/ 	.word	0x00000000
	.align		4
        /*001c*/ 	.word	0xfffffffd
	.align		4
        /*0020*/ 	.word	0x00000000
	.align		4
        /*0024*/ 	.word	0xfffffffc


//--------------------- .nv.constant4             --------------------------
	.section	.nv.constant4,"a",@progbits
	.align	8
	.align		8
.nv.constant4:
        /*0000*/ 	.dword	__assertfail
	.align		8
        /*0008*/ 	.dword	__unnamed_1
	.align		8
        /*0010*/ 	.dword	_ZN40_INTERNAL_1f24d90f_4_k_cu_395abaa6_148494cuda3std3__45__cpo5beginE
	.align		8
        /*0018*/ 	.dword	_ZN40_INTERNAL_1f24d90f_4_k_cu_395abaa6_148494cuda3std3__45__cpo3endE
	.align		8
        /*0020*/ 	.dword	_ZN40_INTERNAL_1f24d90f_4_k_cu_395abaa6_148494cuda3std3__45__cpo6cbeginE
	.align		8
        /*0028*/ 	.dword	_ZN40_INTERNAL_1f24d90f_4_k_cu_395abaa6_148494cuda3std3__45__cpo4cendE
	.align		8
        /*0030*/ 	.dword	_ZN40_INTERNAL_1f24d90f_4_k_cu_395abaa6_148494cuda3std3__442_GLOBAL__N__1f24d90f_4_k_cu_395abaa6_148496ignoreE
	.align		8
        /*0038*/ 	.dword	_ZN40_INTERNAL_1f24d90f_4_k_cu_395abaa6_148494cuda3std3__419piecewise_constructE
	.align		8
        /*0040*/ 	.dword	_ZN40_INTERNAL_1f24d90f_4_k_cu_395abaa6_148494cuda3std3__48in_placeE
	.align		8
        /*0048*/ 	.dword	_ZN40_INTERNAL_1f24d90f_4_k_cu_395abaa6_148494cuda3std6ranges3__45__cpo4swapE
	.align		8
        /*0050*/ 	.dword	_ZN40_INTERNAL_1f24d90f_4_k_cu_395abaa6_148494cuda3std6ranges3__45__cpo9iter_moveE
	.align		8
        /*0058*/ 	.dword	_ZN40_INTERNAL_1f24d90f_4_k_cu_395abaa6_148494cute7productE
	.align		8
        /*0060*/ 	.dword	_ZN40_INTERNAL_1f24d90f_4_k_cu_395abaa6_148494cute1_E
	.align		8
        /*0068*/ 	.dword	$str$22
	.align		8
        /*0070*/ 	.dword	$str$23


//--------------------- .text._ZN7cutlass13device_kernelINS_4gemm6kernel13GemmUniversalIN4cute5tupleIJiiiiEEENS1_10collective13CollectiveMmaINS1_34MainloopSm90TmaGmmaWarpSpecializedILi6ENS5_IJNS4_1CILi1EEESB_SB_EEENS1_32KernelTmaWarpSpecializedPingpongEEENS5_IJNSA_ILi64EEENSA_ILi80EEENSA_ILi128EEEEEENS_10bfloat16_tENS5_IJlSB_lEEESJ_SK_NS4_8TiledMMAINS4_8MMA_AtomIJNS4_4SM904GMMA27MMA_64x16x16_F32BF16BF16_SSILNSO_5MajorE0ELSQ_0ELNSO_7ScaleInE1ELSR_1EEEEEENS4_6LayoutISC_NS5_IJNSA_ILi0EEESV_SV_EEEEENS5_IJNS4_10UnderscoreESY_SY_EEEEENS4_13SM90_TMA_LOADENS4_14ComposedLayoutINS4_7SwizzleILi3ELi4ELi3EEENS4_18smem_ptr_flag_bitsILi16EEENSU_INS5_IJNSA_ILi8EEESF_EEENS5_IJSF_SB_EEEEEEEvNS4_8identityES11_S1B_vS1C_EENS_8epilogue10collective6detail29Sm90TmaWarpSpecializedAdapterINS1F_15DefaultEpilogueISJ_SK_SK_NS1E_6thread17LinearCombinationISJ_Li1EffLNS1J_9ScaleType4KindE0ELNS_15FloatRoundStyleE2ESJ_EENS1_15EpilogueDefaultEEEEEvvEEEEvNT_6ParamsE --------------------------
	.section	.text._ZN7cutlass13device_kernelINS_4gemm6kernel13GemmUniversalIN4cute5tupleIJiiiiEEENS1_10collective13CollectiveMmaINS1_34MainloopSm90TmaGmmaWarpSpecializedILi6ENS5_IJNS4_1CILi1EEESB_SB_EEENS1_32KernelTmaWarpSpecializedPingpongEEENS5_IJNSA_ILi64EEENSA_ILi80EEENSA_ILi128EEEEEENS_10bfloat16_tENS5_IJlSB_lEEESJ_SK_NS4_8TiledMMAINS4_8MMA_AtomIJNS4_4SM904GMMA27MMA_64x16x16_F32BF16BF16_SSILNSO_5MajorE0ELSQ_0ELNSO_7ScaleInE1ELSR_1EEEEEENS4_6LayoutISC_NS5_IJNSA_ILi0EEESV_SV_EEEEENS5_IJNS4_10UnderscoreESY_SY_EEEEENS4_13SM90_TMA_LOADENS4_14ComposedLayoutINS4_7SwizzleILi3ELi4ELi3EEENS4_18smem_ptr_flag_bitsILi16EEENSU_INS5_IJNSA_ILi8EEESF_EEENS5_IJSF_SB_EEEEEEEvNS4_8identityES11_S1B_vS1C_EENS_8epilogue10collective6detail29Sm90TmaWarpSpecializedAdapterINS1F_15DefaultEpilogueISJ_SK_SK_NS1E_6thread17LinearCombinationISJ_Li1EffLNS1J_9ScaleType4KindE0ELNS_15FloatRoundStyleE2ESJ_EENS1_15EpilogueDefaultEEEEEvvEEEEvNT_6ParamsE,"ax",@progbits
	.align	128
.text._ZN7cutlass13device_kernelINS_4gemm6kernel13GemmUniversalIN4cute5tupleIJiiiiEEENS1_10collective13CollectiveMmaINS1_34MainloopSm90TmaGmmaWarpSpecializedILi6ENS5_IJNS4_1CILi1EEESB_SB_EEENS1_32KernelTmaWarpSpecializedPingpongEEENS5_IJNSA_ILi64EEENSA_ILi80EEENSA_ILi128EEEEEENS_10bfloat16_tENS5_IJlSB_lEEESJ_SK_NS4_8TiledMMAINS4_8MMA_AtomIJNS4_4SM904GMMA27MMA_64x16x16_F32BF16BF16_SSILNSO_5MajorE0ELSQ_0ELNSO_7ScaleInE1ELSR_1EEEEEENS4_6LayoutISC_NS5_IJNSA_ILi0EEESV_SV_EEEEENS5_IJNS4_10UnderscoreESY_SY_EEEEENS4_13SM90_TMA_LOADENS4_14ComposedLayoutINS4_7SwizzleILi3ELi4ELi3EEENS4_18smem_ptr_flag_bitsILi16EEENSU_INS5_IJNSA_ILi8EEESF_EEENS5_IJSF_SB_EEEEEEEvNS4_8identityES11_S1B_vS1C_EENS_8epilogue10collective6detail29Sm90TmaWarpSpecializedAdapterINS1F_15DefaultEpilogueISJ_SK_SK_NS1E_6thread17LinearCombinationISJ_Li1EffLNS1J_9ScaleType4KindE0ELNS_15FloatRoundStyleE2ESJ_EENS1_15EpilogueDefaultEEEEEvvEEEEvNT_6ParamsE:
        .type           _ZN7cutlass13device_kernelINS_4gemm6kernel13GemmUniversalIN4cute5tupleIJiiiiEEENS1_10collective13CollectiveMmaINS1_34MainloopSm90TmaGmmaWarpSpecializedILi6ENS5_IJNS4_1CILi1EEESB_SB_EEENS1_32KernelTmaWarpSpecializedPingpongEEENS5_IJNSA_ILi64EEENSA_ILi80EEENSA_ILi128EEEEEENS_10bfloat16_tENS5_IJlSB_lEEESJ_SK_NS4_8TiledMMAINS4_8MMA_AtomIJNS4_4SM904GMMA27MMA_64x16x16_F32BF16BF16_SSILNSO_5MajorE0ELSQ_0ELNSO_7ScaleInE1ELSR_1EEEEEENS4_6LayoutISC_NS5_IJNSA_ILi0EEESV_SV_EEEEENS5_IJNS4_10UnderscoreESY_SY_EEEEENS4_13SM90_TMA_LOADENS4_14ComposedLayoutINS4_7SwizzleILi3ELi4ELi3EEENS4_18smem_ptr_flag_bitsILi16EEENSU_INS5_IJNSA_ILi8EEESF_EEENS5_IJSF_SB_EEEEEEEvNS4_8identityES11_S1B_vS1C_EENS_8epilogue10collective6detail29Sm90TmaWarpSpecializedAdapterINS1F_15DefaultEpilogueISJ_SK_SK_NS1E_6thread17LinearCombinationISJ_Li1EffLNS1J_9ScaleType4KindE0ELNS_15FloatRoundStyleE2ESJ_EENS1_15EpilogueDefaultEEEEEvvEEEEvNT_6ParamsE,@function
        .size           _ZN7cutlass13device_kernelINS_4gemm6kernel13GemmUniversalIN4cute5tupleIJiiiiEEENS1_10collective13CollectiveMmaINS1_34MainloopSm90TmaGmmaWarpSpecializedILi6ENS5_IJNS4_1CILi1EEESB_SB_EEENS1_32KernelTmaWarpSpecializedPingpongEEENS5_IJNSA_ILi64EEENSA_ILi80EEENSA_ILi128EEEEEENS_10bfloat16_tENS5_IJlSB_lEEESJ_SK_NS4_8TiledMMAINS4_8MMA_AtomIJNS4_4SM904GMMA27MMA_64x16x16_F32BF16BF16_SSILNSO_5MajorE0ELSQ_0ELNSO_7ScaleInE1ELSR_1EEEEEENS4_6LayoutISC_NS5_IJNSA_ILi0EEESV_SV_EEEEENS5_IJNS4_10UnderscoreESY_SY_EEEEENS4_13SM90_TMA_LOADENS4_14ComposedLayoutINS4_7SwizzleILi3ELi4ELi3EEENS4_18smem_ptr_flag_bitsILi16EEENSU_INS5_IJNSA_ILi8EEESF_EEENS5_IJSF_SB_EEEEEEEvNS4_8identityES11_S1B_vS1C_EENS_8epilogue10collective6detail29Sm90TmaWarpSpecializedAdapterINS1F_15DefaultEpilogueISJ_SK_SK_NS1E_6thread17LinearCombinationISJ_Li1EffLNS1J_9ScaleType4KindE0ELNS_15FloatRoundStyleE2ESJ_EENS1_15EpilogueDefaultEEEEEvvEEEEvNT_6ParamsE,(.L_x_153 - _ZN7cutlass13device_kernelINS_4gemm6kernel13GemmUniversalIN4cute5tupleIJiiiiEEENS1_10collective13CollectiveMmaINS1_34MainloopSm90TmaGmmaWarpSpecializedILi6ENS5_IJNS4_1CILi1EEESB_SB_EEENS1_32KernelTmaWarpSpecializedPingpongEEENS5_IJNSA_ILi64EEENSA_ILi80EEENSA_ILi128EEEEEENS_10bfloat16_tENS5_IJlSB_lEEESJ_SK_NS4_8TiledMMAINS4_8MMA_AtomIJNS4_4SM904GMMA27MMA_64x16x16_F32BF16BF16_SSILNSO_5MajorE0ELSQ_0ELNSO_7ScaleInE1ELSR_1EEEEEENS4_6LayoutISC_NS5_IJNSA_ILi0EEESV_SV_EEEEENS5_IJNS4_10UnderscoreESY_SY_EEEEENS4_13SM90_TMA_LOADENS4_14ComposedLayoutINS4_7SwizzleILi3ELi4ELi3EEENS4_18smem_ptr_flag_bitsILi16EEENSU_INS5_IJNSA_ILi8EEESF_EEENS5_IJSF_SB_EEEEEEEvNS4_8identityES11_S1B_vS1C_EENS_8epilogue10collective6detail29Sm90TmaWarpSpecializedAdapterINS1F_15DefaultEpilogueISJ_SK_SK_NS1E_6thread17LinearCombinationISJ_Li1EffLNS1J_9ScaleType4KindE0ELNS_15FloatRoundStyleE2ESJ_EENS1_15EpilogueDefaultEEEEEvvEEEEvNT_6ParamsE)
        .other          _ZN7cutlass13device_kernelINS_4gemm6kernel13GemmUniversalIN4cute5tupleIJiiiiEEENS1_10collective13CollectiveMmaINS1_34MainloopSm90TmaGmmaWarpSpecializedILi6ENS5_IJNS4_1CILi1EEESB_SB_EEENS1_32KernelTmaWarpSpecializedPingpongEEENS5_IJNSA_ILi64EEENSA_ILi80EEENSA_ILi128EEEEEENS_10bfloat16_tENS5_IJlSB_lEEESJ_SK_NS4_8TiledMMAINS4_8MMA_AtomIJNS4_4SM904GMMA27MMA_64x16x16_F32BF16BF16_SSILNSO_5MajorE0ELSQ_0ELNSO_7ScaleInE1ELSR_1EEEEEENS4_6LayoutISC_NS5_IJNSA_ILi0EEESV_SV_EEEEENS5_IJNS4_10UnderscoreESY_SY_EEEEENS4_13SM90_TMA_LOADENS4_14ComposedLayoutINS4_7SwizzleILi3ELi4ELi3EEENS4_18smem_ptr_flag_bitsILi16EEENSU_INS5_IJNSA_ILi8EEESF_EEENS5_IJSF_SB_EEEEEEEvNS4_8identityES11_S1B_vS1C_EENS_8epilogue10collective6detail29Sm90TmaWarpSpecializedAdapterINS1F_15DefaultEpilogueISJ_SK_SK_NS1E_6thread17LinearCombinationISJ_Li1EffLNS1J_9ScaleType4KindE0ELNS_15FloatRoundStyleE2ESJ_EENS1_15EpilogueDefaultEEEEEvvEEEEvNT_6ParamsE,@"STO_CUDA_ENTRY STV_DEFAULT"
_ZN7cutlass13device_kernelINS_4gemm6kernel13GemmUniversalIN4cute5tupleIJiiiiEEENS1_10collective13CollectiveMmaINS1_34MainloopSm90TmaGmmaWarpSpecializedILi6ENS5_IJNS4_1CILi1EEESB_SB_EEENS1_32KernelTmaWarpSpecializedPingpongEEENS5_IJNSA_ILi64EEENSA_ILi80EEENSA_ILi128EEEEEENS_10bfloat16_tENS5_IJlSB_lEEESJ_SK_NS4_8TiledMMAINS4_8MMA_AtomIJNS4_4SM904GMMA27MMA_64x16x16_F32BF16BF16_SSILNSO_5MajorE0ELSQ_0ELNSO_7ScaleInE1ELSR_1EEEEEENS4_6LayoutISC_NS5_IJNSA_ILi0EEESV_SV_EEEEENS5_IJNS4_10UnderscoreESY_SY_EEEEENS4_13SM90_TMA_LOADENS4_14ComposedLayoutINS4_7SwizzleILi3ELi4ELi3EEENS4_18smem_ptr_flag_bitsILi16EEENSU_INS5_IJNSA_ILi8EEESF_EEENS5_IJSF_SB_EEEEEEEvNS4_8identityES11_S1B_vS1C_EENS_8epilogue10collective6detail29Sm90TmaWarpSpecializedAdapterINS1F_15DefaultEpilogueISJ_SK_SK_NS1E_6thread17LinearCombinationISJ_Li1EffLNS1J_9ScaleType4KindE0ELNS_15FloatRoundStyleE2ESJ_EENS1_15EpilogueDefaultEEEEEvvEEEEvNT_6ParamsE:
[----:B------:R-:W0:Y:S02]  /*0000*/  LDC R1, c[0x0][0x28] ;  /* 0x00000a00ff017b82 */ /* 0x000e240000000800 */
[----:B0-----:R-:W-:Y:S01]  /*0010*/  VIADD R1, R1, 0xfffffff8 ;  /* 0xfffffff801017836 */ /* 0x001fe20000000000 */
[----:B------:R-:W0:Y:S01]  /*0020*/  S2R R4, SR_TID.X ;  /* 0x0000000000047919 */ /* 0x000e220000002100 */
[----:B------:R-:W-:Y:S01]  /*0030*/  ELECT P0, URZ, PT ;  /* 0x00000000003f782f */ /* 0x000fe20003800000 */
[----:B------:R-:W-:Y:S01]  /*0040*/  BSSY B0, `(.L_x_0) ;  /* 0x000000f000007945 */ /* 0x000fe20003800000 */
[--C-:B0-----:R-:W-:Y:S02]  /*0050*/  SHF.R.U32.HI R0, RZ, 0x5, R4.reuse ;  /* 0x00000005ff007819 */ /* 0x101fe40000011604 */
[----:B------:R-:W-:-:S03]  /*0060*/  SHF.R.U32.HI R5, RZ, 0x7, R4 ;  /* 0x00000007ff057819 */ /* 0x000fc60000011604 */
[----:B------:R-:W0:Y:S04]  /*0070*/  SHFL.IDX PT, R2, R0, RZ, 0x1f ;  /* 0x00001fff00027589 */ /* 0x000e2800000e0000 */
[----:B------:R1:W2:Y:S01]  /*0080*/  SHFL.IDX PT, R8, R5, RZ, 0x1f ;  /* 0x00001fff05087589 */ /* 0x0002a200000e0000 */
[----:B0-----:R-:W-:-:S13]  /*0090*/  ISETP.NE.OR P0, PT, R2, RZ, !P0 ;  /* 0x000000ff0200720c */ /* 0x001fda0004705670 */
[----:B-12---:R-:W-:Y:S05]  /*00a0*/  @P0 BRA `(.L_x_1) ;  /* 0x0000000000200947 */ /* 0x006fea0003800000 */
[----:B------:R-:W-:Y:S02]  /*00b0*/  ULDC.64 UR4, c[0x0][0x198] ;  /* 0x0000660000047ab9 */ /* 0x000fe40000000a00 */
[----:B------:R-:W-:Y:S02]  /*00c0*/  UIADD3 UR6, UP0, UR4, 0xf0, URZ ;  /* 0x000000f004067890 */ /* 0x000fe4000ff1e03f */
[----:B------:R-:W-:Y:S02]  /*00d0*/  UIADD3 UR4, UP1, UR4, 0x1f0, URZ ;  /* 0x000001f004047890 */ /* 0x000fe4000ff3e03f */
[----:B------:R-:W-:Y:S02]  /*00e0*/  UIADD3.X UR7, URZ, UR5, URZ, UP0, !UPT ;  /* 0x000000053f077290 */ /* 0x000fe400087fe43f */
[----:B------:R-:W-:-:S07]  /*00f0*/  UIADD3.X UR5, URZ, UR5, URZ, UP1, !UPT ;  /* 0x000000053f057290 */ /* 0x000fce0008ffe43f */
[----:B------:R0:W-:Y:S02]  /*0100*/  UTMACCTL.PF [UR6] ;  /* 0x00000000060079b9 */ /* 0x0001e40008040000 */
[----:B------:R0:W-:Y:S02]  /*0110*/  UTMACCTL.PF [UR4] ;  /* 0x00000000040079b9 */ /* 0x0001e40008040000 */
[----:B0-----:R-:W-:Y:S01]  /*0120*/  NOP ;  /* 0x0000000000007918 */ /* 0x001fe20000000000 */
.L_x_1:
[----:B------:R-:W-:Y:S05]  /*0130*/  BSYNC B0 ;  /* 0x0000000000007941 */ /* 0x000fea0003800000 */
.L_x_0:
[----:B------:R-:W0:Y:S02]  /*0140*/  SHFL.IDX PT, R3, R0, RZ, 0x1f ;  /* 0x00001fff00037589 */ /* 0x000e2400000e0000 */
[----:B0-----:R-:W-:-:S13]  /*0150*/  ISETP.NE.AND P0, PT, R3, RZ, PT ;  /* 0x000000ff0300720c */ /* 0x001fda0003f05270 */
[----:B------:R-:W-:Y:S05]  /*0160*/  @P0 BRA `(.L_x_2) ;  /* 0x0000000000680947 */ /* 0x000fea0003800000 */
[----:B------:R-:W0:Y:S01]  /*0170*/  S2UR UR8, SR_CgaCtaId ;  /* 0x00000000000879c3 */ /* 0x000e220000008800 */
[----:B------:R-:W-:Y:S01]  /*0180*/  UMOV UR4, 0x400 ;  /* 0x0000040000047882 */ /* 0x000fe20000000000 */
[----:B------:R-:W-:Y:S01]  /*0190*/  UMOV UR5, 0x1 ;  /* 0x0000000100057882 */ /* 0x000fe20000000000 */
[----:B------:R-:W-:Y:S01]  /*01a0*/  UMOV UR6, 0x80 ;  /* 0x0000008000067882 */ /* 0x000fe20000000000 */
[----:B------:R-:W-:Y:S01]  /*01b0*/  ELECT P0, URZ, PT ;  /* 0x00000000003f782f */ /* 0x000fe20003800000 */
[----:B------:R-:W-:-:S04]  /*01c0*/  UIADD3 UR6, -UR6, 0x100000, URZ ;  /* 0x0010000006067890 */ /* 0x000fc8000fffe13f */
[----:B------:R-:W-:Y:S02]  /*01d0*/  USHF.L.U32 UR7, UR6, 0xb, URZ ;  /* 0x0000000b06077899 */ /* 0x000fe4000800063f */
[----:B------:R-:W-:Y:S02]  /*01e0*/  USHF.L.U32 UR6, UR6, 0x1, URZ ;  /* 0x0000000106067899 */ /* 0x000fe4000800063f */
[----:B0-----:R-:W-:Y:S02]  /*01f0*/  ULEA UR8, UR8, UR4, 0x18 ;  /* 0x0000000408087291 */ /* 0x001fe4000f8ec03f */
[----:B------:R-:W-:-:S04]  /*0200*/  UIADD3 UR4, -UR5, 0x100000, URZ ;  /* 0x0010000005047890 */ /* 0x000fc8000fffe13f */
[----:B------:R-:W-:Y:S02]  /*0210*/  USHF.L.U32 UR5, UR4, 0xb, URZ ;  /* 0x0000000b04057899 */ /* 0x000fe4000800063f */
[----:B------:R-:W-:Y:S01]  /*0220*/  USHF.L.U32 UR4, UR4, 0x1, URZ ;  /* 0x0000000104047899 */ /* 0x000fe2000800063f */
[----:B------:R-:W0:Y:S11]  /*0230*/  FENCE.VIEW.ASYNC.S ;  /* 0x00000000000073c6 */ /* 0x000e360000000000 */
[----:B0-----:R0:W1:Y:S01]  /*0240*/  SYNCS.EXCH.64 URZ, [UR8], UR4 ;  /* 0x00000004083f75b2 */ /* 0x0010620008000100 */
[----:B------:R0:W2:Y:S01]  /*0250*/  SYNCS.EXCH.64 URZ, [UR8+0x30], UR6 ;  /* 0x00003006083f75b2 */ /* 0x0000a20008000100 */
[----:B------:R0:W3:Y:S01]  /*0260*/  SYNCS.EXCH.64 URZ, [UR8+0x8], UR4 ;  /* 0x00000804083f75b2 */ /* 0x0000e20008000100 */
[----:B------:R0:W4:Y:S01]  /*0270*/  SYNCS.EXCH.64 URZ, [UR8+0x38], UR6 ;  /* 0x00003806083f75b2 */ /* 0x0001220008000100 */
[----:B------:R0:W0:Y:S01]  /*0280*/  SYNCS.EXCH.64 URZ, [UR8+0x10], UR4 ;  /* 0x00001004083f75b2 */ /* 0x0000220008000100 */
[----:B------:R0:W0:Y:S01]  /*0290*/  SYNCS.EXCH.64 URZ, [UR8+0x40], UR6 ;  /* 0x00004006083f75b2 */ /* 0x0000220008000100 */
[----:B------:R0:W0:Y:S01]  /*02a0*/  SYNCS.EXCH.64 URZ, [UR8+0x18], UR4 ;  /* 0x00001804083f75b2 */ /* 0x0000220008000100 */
[----:B------:R0:W0:Y:S01]  /*02b0*/  SYNCS.EXCH.64 URZ, [UR8+0x48], UR6 ;  /* 0x00004806083f75b2 */ /* 0x0000220008000100 */
[----:B------:R0:W0:Y:S01]  /*02c0*/  SYNCS.EXCH.64 URZ, [UR8+0x20], UR4 ;  /* 0x00002004083f75b2 */ /* 0x0000220008000100 */
[----:B------:R0:W0:Y:S01]  /*02d0*/  SYNCS.EXCH.64 URZ, [UR8+0x50], UR6 ;  /* 0x00005006083f75b2 */ /* 0x0000220008000100 */
[----:B------:R0:W0:Y:S01]  /*02e0*/  SYNCS.EXCH.64 URZ, [UR8+0x28], UR4 ;  /* 0x00002804083f75b2 */ /* 0x0000220008000100 */
[----:B------:R0:W0:Y:S01]  /*02f0*/  SYNCS.EXCH.64 URZ, [UR8+0x58], UR6 ;  /* 0x00005806083f75b2 */ /* 0x0000220008000100 */
[----:B------:R-:W-:Y:S01]  /*0300*/  NOP ;  /* 0x0000000000007918 */ /* 0x000fe20000000000 */
.L_x_2:
[----:B------:R-:W5:Y:S01]  /*0310*/  SHFL.IDX PT, R6, R0, RZ, 0x1f ;  /* 0x00001fff00067589 */ /* 0x000f6200000e0000 */
[----:B------:R-:W-:Y:S01]  /*0320*/  ELECT P0, URZ, PT ;  /* 0x00000000003f782f */ /* 0x000fe20003800000 */
[----:B------:R-:W-:Y:S01]  /*0330*/  NOP ;  /* 0x0000000000007918 */ /* 0x000fe20000000000 */
[----:B------:R-:W-:Y:S01]  /*0340*/  ELECT P1, URZ, PT ;  /* 0x00000000003f782f */ /* 0x000fe20003820000 */
[----:B------:R-:W1:Y:S01]  /*0350*/  SHFL.IDX PT, R3, R0, RZ, 0x1f ;  /* 0x00001fff00037589 */ /* 0x000e6200000e0000 */
[----:B0-----:R-:W-:Y:S01]  /*0360*/  UMOV UR4, 0x20 ;  /* 0x0000002000047882 */ /* 0x001fe20000000000 */
[----:B------:R-:W-:Y:S01]  /*0370*/  UMOV UR11, 0x80 ;  /* 0x00000080000b7882 */ /* 0x000fe20000000000 */
[----:B------:R-:W-:Y:S01]  /*0380*/  NOP ;  /* 0x0000000000007918 */ /* 0x000fe20000000000 */
[C---:B------:R-:W-:Y:S01]  /*0390*/  VIADD R33, R8.reuse, 0xffffffff ;  /* 0xffffffff08217836 */ /* 0x040fe20000000000 */
[----:B------:R-:W0:Y:S01]  /*03a0*/  SHFL.IDX PT, R5, R5, RZ, 0x1f ;  /* 0x00001fff05057589 */ /* 0x000e2200000e0000 */
[----:B------:R-:W-:Y:S01]  /*03b0*/  ULDC.64 UR46, c[0x0][0x208] ;  /* 0x00008200002e7ab9 */ /* 0x000fe20000000a00 */
[----:B------:R-:W-:-:S02]  /*03c0*/  ISETP.NE.AND P2, PT, R8, RZ, PT ;  /* 0x000000ff0800720c */ /* 0x000fc40003f45270 */
[----:B------:R-:W-:Y:S02]  /*03d0*/  ISETP.GE.U32.AND P3, PT, R33, 0x2, PT ;  /* 0x000000022100780c */ /* 0x000fe40003f66070 */
[----:B-----5:R-:W-:Y:S02]  /*03e0*/  ISETP.NE.OR P0, PT, R6, RZ, !P0 ;  /* 0x000000ff0600720c */ /* 0x020fe40004705670 */
[----:B-1----:R-:W-:Y:S02]  /*03f0*/  ISETP.NE.OR P1, PT, R3, RZ, !P1 ;  /* 0x000000ff0300720c */ /* 0x002fe40004f25670 */
[----:B------:R-:W-:-:S04]  /*0400*/  SHF.R.S32.HI R3, RZ, 0x1f, R2 ;  /* 0x0000001fff037819 */ /* 0x000fc80000011402 */
[----:B------:R-:W-:-:S05]  /*0410*/  LEA.HI R3, R3, R2, RZ, 0x2 ;  /* 0x0000000203037211 */ /* 0x000fca00078f10ff */
[----:B------:R-:W-:Y:S01]  /*0420*/  VOTEU.ALL UP0, P0 ;  /* 0x00000000003f7886 */ /* 0x000fe20000000000 */
[----:B------:R-:W-:Y:S01]  /*0430*/  LOP3.LUT R3, R3, 0xfffffffc, RZ, 0xc0, !PT ;  /* 0xfffffffc03037812 */ /* 0x000fe200078ec0ff */
[----:B------:R-:W-:-:S03]  /*0440*/  VOTEU.ALL UP1, P1 ;  /* 0x00000000003f7886 */ /* 0x000fc60000820000 */
[----:B------:R-:W1:Y:S01]  /*0450*/  @!UP0 S2UR UR7, SR_CgaCtaId ;  /* 0x00000000000789c3 */ /* 0x000e620000008800 */
[----:B------:R-:W-:Y:S01]  /*0460*/  @!UP0 UMOV UR6, 0x400 ;  /* 0x0000040000068882 */ /* 0x000fe20000000000 */
[----:B------:R-:W-:-:S04]  /*0470*/  @!UP0 UIADD3 UR4, -UR4, 0x100000, URZ ;  /* 0x0010000004048890 */ /* 0x000fc8000fffe13f */
[----:B------:R-:W-:Y:S02]  /*0480*/  @!UP0 USHF.L.U32 UR5, UR4, 0xb, URZ ;  /* 0x0000000b04058899 */ /* 0x000fe4000800063f */
[----:B------:R-:W-:Y:S01]  /*0490*/  @!UP0 USHF.L.U32 UR4, UR4, 0x1, URZ ;  /* 0x0000000104048899 */ /* 0x000fe2000800063f */
[----:B------:R-:W-:Y:S01]  /*04a0*/  IMAD.IADD R0, R2, 0x1, -R3 ;  /* 0x0000000102007824 */ /* 0x000fe200078e0a03 */
[----:B------:R-:W-:Y:S01]  /*04b0*/  @!UP1 UMOV UR9, 0x400 ;  /* 0x0000040000099882 */ /* 0x000fe20000000000 */
[----:B------:R-:W-:Y:S01]  /*04c0*/  VOTEU.ALL UP2, P1 ;  /* 0x00000000003f7886 */ /* 0x000fe20000840000 */
[----:B------:R-:W-:Y:S01]  /*04d0*/  VOTEU.ALL UP3, P1 ;  /* 0x00000000003f7886 */ /* 0x000fe20000860000 */
[----:B------:R-:W-:Y:S01]  /*04e0*/  VOTEU.ALL UP4, P1 ;  /* 0x00000000003f7886 */ /* 0x000fe20000880000 */
[----:B------:R-:W5:Y:S01]  /*04f0*/  @!UP1 S2UR UR10, SR_CgaCtaId ;  /* 0x00000000000a99c3 */ /* 0x000f620000008800 */
[----:B------:R-:W-:Y:S01]  /*0500*/  VOTEU.ALL UP5, P1 ;  /* 0x00000000003f7886 */ /* 0x000fe200008a0000 */
[----:B------:R-:W-:-:S04]  /*0510*/  SHF.R.S32.HI R3, RZ, 0x1f, R4 ;  /* 0x0000001fff037819 */ /* 0x000fc80000011404 */
[----:B------:R-:W-:-:S04]  /*0520*/  LEA.HI R3, R3, R4, RZ, 0x7 ;  /* 0x0000000403037211 */ /* 0x000fc800078f38ff */
[----:B------:R-:W-:-:S05]  /*0530*/  LOP3.LUT R3, R3, 0xffffff80, RZ, 0xc0, !PT ;  /* 0xffffff8003037812 */ /* 0x000fca00078ec0ff */
[----:B------:R-:W-:Y:S01]  /*0540*/  IMAD.IADD R3, R4, 0x1, -R3 ;  /* 0x0000000104037824 */ /* 0x000fe200078e0a03 */
[----:B-1----:R-:W-:Y:S02]  /*0550*/  @!UP0 ULEA UR8, UR7, UR6, 0x18 ;  /* 0x0000000607088291 */ /* 0x002fe4000f8ec03f */
[----:B------:R-:W-:-:S04]  /*0560*/  @!UP1 UIADD3 UR6, -UR11, 0x100000, URZ ;  /* 0x001000000b069890 */ /* 0x000fc8000fffe13f */
[----:B------:R-:W-:Y:S02]  /*0570*/  @!UP1 USHF.L.U32 UR7, UR6, 0xb, URZ ;  /* 0x0000000b06079899 */ /* 0x000fe4000800063f */
[----:B------:R-:W-:Y:S01]  /*0580*/  @!UP1 USHF.L.U32 UR6, UR6, 0x1, URZ ;  /* 0x0000000106069899 */ /* 0x000fe2000800063f */
[----:B------:R-:W-:Y:S01]  /*0590*/  VOTEU.ALL UP0, P0 ;  /* 0x00000000003f7886 */ /* 0x000fe20000000000 */
[----:B-----5:R-:W-:Y:S01]  /*05a0*/  @!UP1 ULEA UR9, UR10, UR9, 0x18 ;  /* 0x000000090a099291 */ /* 0x020fe2000f8ec03f */
[----:B------:R-:W-:Y:S02]  /*05b0*/  VOTEU.ALL UP1, P0 ;  /* 0x00000000003f7886 */ /* 0x000fe40000020000 */
[----:B------:R-:W-:Y:S01]  /*05c0*/  ULDC.64 UR10, c[0x0][0x598] ;  /* 0x00016600000a7ab9 */ /* 0x000fe20000000a00 */
[----:B------:R-:W-:Y:S01]  /*05d0*/  ISETP.NE.AND P0, PT, R0, 0x3, PT ;  /* 0x000000030000780c */ /* 0x000fe20003f05270 */
[----:B------:R-:W1:Y:S02]  /*05e0*/  FENCE.VIEW.ASYNC.S ;  /* 0x00000000000073c6 */ /* 0x000e640000000000 */
[----:B-1----:R1:W2:Y:S01]  /*05f0*/  @!UP0 SYNCS.EXCH.64 URZ, [UR8+0x90], UR4 ;  /* 0x00009004083f85b2 */ /* 0x0022a20008000100 */
[----:B------:R-:W-:-:S02]  /*0600*/  ISETP.NE.U32.AND P1, PT, RZ, UR10, PT ;  /* 0x0000000aff007c0c */ /* 0x000fc4000bf25070 */
[----:B------:R-:W-:Y:S02]  /*0610*/  ISETP.EQ.OR P0, PT, R0, RZ, !P0 ;  /* 0x000000ff0000720c */ /* 0x000fe40004702670 */
[----:B------:R-:W-:Y:S02]  /*0620*/  ISETP.NE.AND.EX P1, PT, RZ, UR11, PT, P1 ;  /* 0x0000000bff007c0c */ /* 0x000fe4000bf25310 */
[----:B------:R-:W-:-:S04]  /*0630*/  ISETP.EQ.AND P0, PT, R8, RZ, P0 ;  /* 0x000000ff0800720c */ /* 0x000fc80000702270 */
[----:B------:R-:W-:-:S04]  /*0640*/  SEL R16, RZ, 0x1, !P0 ;  /* 0x00000001ff107807 */ /* 0x000fc80004000000 */
[----:B------:R-:W-:Y:S01]  /*0650*/  SEL R16, R16, 0x2, P3 ;  /* 0x0000000210107807 */ /* 0x000fe20001800000 */
[----:B------:R1:W2:Y:S01]  /*0660*/  @!UP1 SYNCS.EXCH.64 URZ, [UR8+0x98], UR4 ;  /* 0x00009804083f95b2 */ /* 0x0002a20008000100 */
[----:B------:R-:W-:Y:S01]  /*0670*/  NOP ;  /* 0x0000000000007918 */ /* 0x000fe20000000000 */
[----:B------:R1:W2:Y:S01]  /*0680*/  @!UP2 SYNCS.EXCH.64 URZ, [UR9+0x70], UR6 ;  /* 0x00007006093fa5b2 */ /* 0x0002a20008000100 */
[----:B------:R1:W2:Y:S01]  /*0690*/  @!UP3 SYNCS.EXCH.64 URZ, [UR9+0x78], UR6 ;  /* 0x00007806093fb5b2 */ /* 0x0002a20008000100 */
[----:B------:R1:W2:Y:S01]  /*06a0*/  @!UP4 SYNCS.EXCH.64 URZ, [UR9+0x80], UR6 ;  /* 0x00008006093fc5b2 */ /* 0x0002a20008000100 */
[----:B------:R1:W2:Y:S01]  /*06b0*/  @!UP5 SYNCS.EXCH.64 URZ, [UR9+0x88], UR6 ;  /* 0x00008806093fd5b2 */ /* 0x0002a20008000100 */
[----:B------:R-:W-:Y:S01]  /*06c0*/  NOP ;  /* 0x0000000000007918 */ /* 0x000fe20000000000 */
[----:B--234-:R-:W-:Y:S06]  /*06d0*/  BAR.SYNC.DEFER_BLOCKING 0x0 ;  /* 0x0000000000007b1d */ /* 0x01cfec0000010000 */
[----:B01----:R-:W-:Y:S05]  /*06e0*/  @!P1 BRA `(.L_x_3) ;  /* 0x00000000001c9947 */ /* 0x003fea0003800000 */
[----:B------:R-:W0:Y:S02]  /*06f0*/  LDC.64 R6, c[0x0][0x598] ;  /* 0x00016600ff067b82 */ /* 0x000e240000000a00 */
[----:B0-----:R-:W2:Y:S02]  /*0700*/  LDG.E.64 R6, desc[UR46][R6.64] ;  /* 0x0000002e06067981 */ /* 0x001ea4000c1e1b00 */
[----:B--2---:R-:W-:-:S04]  /*0710*/  ISETP.NE.U32.AND P0, PT, R6, RZ, PT ;  /* 0x000000ff0600720c */ /* 0x004fc80003f05070 */
[----:B------:R-:W-:-:S13]  /*0720*/  ISETP.NE.AND.EX P0, PT, R7, RZ, PT, P0 ;  /* 0x000000ff0700720c */ /* 0x000fda0003f05300 */
[----:B------:R-:W-:Y:S05]  /*0730*/  @!P0 BRA `(.L_x_3) ;  /* 0x0000000000088947 */ /* 0x000fea0003800000 */
[----:B------:R1:W5:Y:S01]  /*0740*/  LD.E R64, desc[UR46][R6.64] ;  /* 0x0000002e06407980 */ /* 0x000362000c101900 */
[----:B------:R-:W-:Y:S05]  /*0750*/  BRA `(.L_x_4) ;  /* 0x0000000000247947 */ /* 0x000fea0003800000 */
.L_x_3:
[----:B------:R-:W-:Y:S02]  /*0760*/  ULDC.64 UR4, c[0x0][0x588] ;  /* 0x0001620000047ab9 */ /* 0x000fe40000000a00 */
[----:B------:R-:W-:-:S04]  /*0770*/  ISETP.NE.U32.AND P0, PT, RZ, UR4, PT ;  /* 0x00000004ff007c0c */ /* 0x000fc8000bf05070 */
[----:B------:R-:W-:-:S13]  /*0780*/  ISETP.NE.AND.EX P0, PT, RZ, UR5, PT, P0 ;  /* 0x00000005ff007c0c */ /* 0x000fda000bf05300 */
[----:B------:R-:W-:Y:S05]  /*0790*/  @!P0 BRA `(.L_x_5) ;  /* 0x00000000000c8947 */ /* 0x000fea0003800000 */
[----:B------:R-:W0:Y:S02]  /*07a0*/  LDC.64 R64, c[0x0][0x588] ;  /* 0x00016200ff407b82 */ /* 0x000e240000000a00 */
[----:B0-----:R0:W5:Y:S01]  /*07b0*/  LDG.E R64, desc[UR46][R64.64] ;  /* 0x0000002e40407981 */ /* 0x001162000c1e1900 */
[----:B------:R-:W-:Y:S05]  /*07c0*/  BRA `(.L_x_4) ;  /* 0x0000000000087947 */ /* 0x000fea0003800000 */
.L_x_5:
[----:B------:R-:W-:Y:S02]  /*07d0*/  ULDC UR4, c[0x0][0x580] ;  /* 0x0001600000047ab9 */ /* 0x000fe40000000800 */
[----:B------:R-:W-:-:S07]  /*07e0*/  IMAD.U32 R64, RZ, RZ, UR4 ;  /* 0x00000004ff407e24 */ /* 0x000fce000f8e00ff */
.L_x_4:
[----:B------:R-:W-:Y:S02]  /*07f0*/  ULDC.64 UR4, c[0x0][0x5a0] ;  /* 0x0001680000047ab9 */ /* 0x000fe40000000a00 */
[----:B------:R-:W-:-:S04]  /*0800*/  ISETP.NE.U32.AND P0, PT, RZ, UR4, PT ;  /* 0x00000004ff007c0c */ /* 0x000fc8000bf05070 */
[----:B------:R-:W-:-:S13]  /*0810*/  ISETP.NE.AND.EX P0, PT, RZ, UR5, PT, P0 ;  /* 0x00000005ff007c0c */ /* 0x000fda000bf05300 */
[----:B------:R-:W-:Y:S05]  /*0820*/  @!P0 BRA `(.L_x_6) ;  /* 0x00000000001c8947 */ /* 0x000fea0003800000 */
[----:B-1----:R-:W1:Y:S02]  /*0830*/  LDC.64 R6, c[0x0][0x5a0] ;  /* 0x00016800ff067b82 */ /* 0x002e640000000a00 */
[----:B-1----:R-:W2:Y:S02]  /*0840*/  LDG.E.64 R6, desc[UR46][R6.64] ;  /* 0x0000002e06067981 */ /* 0x002ea4000c1e1b00 */
[----:B--2---:R-:W-:-:S04]  /*0850*/  ISETP.NE.U32.AND P0, PT, R6, RZ, PT ;  /* 0x000000ff0600720c */ /* 0x004fc80003f05070 */
[----:B------:R-:W-:-:S13]  /*0860*/  ISETP.NE.AND.EX P0, PT, R7, RZ, PT, P0 ;  /* 0x000000ff0700720c */ /* 0x000fda0003f05300 */
[----:B------:R-:W-:Y:S05]  /*0870*/  @!P0 BRA `(.L_x_6) ;  /* 0x0000000000088947 */ /* 0x000fea0003800000 */
[----:B0-----:R2:W5:Y:S01]  /*0880*/  LD.E R65, desc[UR46][R6.64] ;  /* 0x0000002e06417980 */ /* 0x001562000c101900 */
[----:B------:R-:W-:Y:S05]  /*0890*/  BRA `(.L_x_7) ;  /* 0x0000000000247947 */ /* 0x000fea0003800000 */
.L_x_6:
[----:B------:R-:W-:Y:S02]  /*08a0*/  ULDC.64 UR4, c[0x0][0x590] ;  /* 0x0001640000047ab9 */ /* 0x000fe40000000a00 */
[----:B------:R-:W-:-:S04]  /*08b0*/  ISETP.NE.U32.AND P0, PT, RZ, UR4, PT ;  /* 0x00000004ff007c0c */ /* 0x000fc8000bf05070 */
[----:B------:R-:W-:-:S13]  /*08c0*/  ISETP.NE.AND.EX P0, PT, RZ, UR5, PT, P0 ;  /* 0x00000005ff007c0c */ /* 0x000fda000bf05300 */
[----:B------:R-:W-:Y:S05]  /*08d0*/  @!P0 BRA `(.L_x_8) ;  /* 0x00000000000c8947 */ /* 0x000fea0003800000 */
[----:B-1----:R-:W0:Y:S02]  /*08e0*/  LDC.64 R6, c[0x0][0x590] ;  /* 0x00016400ff067b82 */ /* 0x002e240000000a00 */
[----:B0-----:R0:W5:Y:S01]  /*08f0*/  LDG.E R65, desc[UR46][R6.64] ;  /* 0x0000002e06417981 */ /* 0x001162000c1e1900 */
[----:B------:R-:W-:Y:S05]  /*0900*/  BRA `(.L_x_7) ;  /* 0x0000000000087947 */ /* 0x000fea0003800000 */
.L_x_8:
[----:B------:R-:W-:Y:S02]  /*0910*/  ULDC UR4, c[0x0][0x584] ;  /* 0x0001610000047ab9 */ /* 0x000fe40000000800 */
[----:B0-----:R-:W-:-:S07]  /*0920*/  IMAD.U32 R65, RZ, RZ, UR4 ;  /* 0x00000004ff417e24 */ /* 0x001fce000f8e00ff */
.L_x_7:
[----:B------:R-:W3:Y:S01]  /*0930*/  LDC R2, c[0x0][0x65c] ;  /* 0x00019700ff027b82 */ /* 0x000ee20000000800 */
[----:B------:R-:W4:Y:S01]  /*0940*/  S2R R14, SR_CTAID.Y ;  /* 0x00000000000e7919 */ /* 0x000f220000002600 */
[----:B------:R-:W-:Y:S01]  /*0950*/  ULDC UR6, c[0x0][0x28c] ;  /* 0x0000a30000067ab9 */ /* 0x000fe20000000800 */
[----:B------:R-:W-:Y:S01]  /*0960*/  ISETP.NE.AND P0, PT, R8, 0x2, PT ;  /* 0x000000020800780c */ /* 0x000fe20003f05270 */
[----:B------:R-:W-:Y:S01]  /*0970*/  UIADD3 UR6, UR6, 0x7f, URZ ;  /* 0x0000007f06067890 */ /* 0x000fe2000fffe03f */
[----:B012---:R-:W0:Y:S01]  /*0980*/  S2R R6, SR_CTAID.X ;  /* 0x0000000000067919 */ /* 0x007e220000002500 */
[----:B------:R-:W-:Y:S01]  /*0990*/  IMAD.MOV.U32 R7, RZ, RZ, RZ ;  /* 0x000000ffff077224 */ /* 0x000fe200078e00ff */
[----:B------:R-:W-:Y:S01]  /*09a0*/  UMOV UR36, URZ ;  /* 0x0000003f00247c82 */ /* 0x000fe20008000000 */
[----:B------:R-:W-:Y:S01]  /*09b0*/  USHF.R.S32.HI UR7, URZ, 0x1f, UR6 ;  /* 0x0000001f3f077899 */ /* 0x000fe20008011406 */
[----:B------:R-:W-:Y:S01]  /*09c0*/  UMOV UR37, URZ ;  /* 0x0000003f00257c82 */ /* 0x000fe20008000000 */
[----:B------:R-:W-:-:S02]  /*09d0*/  ULDC.64 UR8, c[0x0][0x650] ;  /* 0x0001940000087ab9 */ /* 0x000fc40000000a00 */
[----:B------:R-:W-:-:S04]  /*09e0*/  ULEA.HI UR7, UR7, UR6, URZ, 0x7 ;  /* 0x0000000607077291 */ /* 0x000fc8000f8f383f */
[----:B------:R-:W-:Y:S01]  /*09f0*/  USHF.R.S32.HI UR38, URZ, 0x7, UR7 ;  /* 0x000000073f267899 */ /* 0x000fe20008011407 */
[----:B---3--:R-:W-:-:S13]  /*0a00*/  ISETP.NE.AND P1, PT, R2, 0x1, PT ;  /* 0x000000010200780c */ /* 0x008fda0003f25270 */
[----:B------:R-:W0:Y:S01]  /*0a10*/  @P1 LDC R19, c[0x0][0x10] ;  /* 0x00000400ff131b82 */ /* 0x000e220000000800 */
[----:B----4-:R-:W-:Y:S02]  /*0a20*/  @P1 IMAD.MOV.U32 R8, RZ, RZ, R14 ;  /* 0x000000ffff081224 */ /* 0x010fe400078e000e */
[----:B------:R-:W-:Y:S02]  /*0a30*/  @P1 IMAD.MOV.U32 R9, RZ, RZ, RZ ;  /* 0x000000ffff091224 */ /* 0x000fe400078e00ff */
[----:B------:R-:W-:-:S03]  /*0a40*/  @P1 IMAD.MOV.U32 R17, RZ, RZ, RZ ;  /* 0x000000ffff111224 */ /* 0x000fc600078e00ff */
[----:B------:R-:W1:Y:S01]  /*0a50*/  @!P1 LDC R11, c[0x0][0xc] ;  /* 0x00000300ff0b9b82 */ /* 0x000e620000000800 */
[----:B------:R-:W-:Y:S01]  /*0a60*/  ULDC UR4, c[0x0][0xc] ;  /* 0x0000030000047ab9 */ /* 0x000fe20000000800 */
[----:B------:R-:W-:Y:S02]  /*0a70*/  ULDC UR5, c[0x0][0x10] ;  /* 0x0000040000057ab9 */ /* 0x000fe40000000800 */
[----:B------:R-:W-:-:S04]  /*0a80*/  UIMAD.WIDE.U32 UR4, UR4, UR5, URZ ;  /* 0x00000005040472a5 */ /* 0x000fc8000f8e003f */
[----:B------:R-:W2:Y:S01]  /*0a90*/  LDC R2, c[0x0][0x14] ;  /* 0x00000500ff027b82 */ /* 0x000ea20000000800 */
[----:B0-----:R-:W-:-:S04]  /*0aa0*/  @P1 IMAD.WIDE.U32 R18, R6, R19, R8 ;  /* 0x0000001306121225 */ /* 0x001fc800078e0008 */
[----:B------:R-:W-:Y:S02]  /*0ab0*/  @P1 IMAD.IADD R17, R19, 0x1, R17 ;  /* 0x0000000113111824 */ /* 0x000fe400078e0211 */
[----:B-1----:R-:W-:-:S04]  /*0ac0*/  @!P1 IMAD.WIDE.U32 R8, R11, R14, R6 ;  /* 0x0000000e0b089225 */ /* 0x002fc800078e0006 */
[----:B------:R-:W-:Y:S02]  /*0ad0*/  @!P1 IMAD.MOV.U32 R18, RZ, RZ, R8 ;  /* 0x000000ffff129224 */ /* 0x000fe400078e0008 */
[----:B------:R-:W-:Y:S02]  /*0ae0*/  @!P1 IMAD.MOV.U32 R17, RZ, RZ, R9 ;  /* 0x000000ffff119224 */ /* 0x000fe400078e0009 */
[----:B--2---:R-:W-:-:S04]  /*0af0*/  IMAD.WIDE.U32 R12, R2, UR4, RZ ;  /* 0x00000004020c7c25 */ /* 0x004fc8000f8e00ff */
[----:B------:R-:W-:Y:S01]  /*0b00*/  IMAD R23, R2, UR5, RZ ;  /* 0x0000000502177c24 */ /* 0x000fe2000f8e02ff */
[----:B------:R0:W-:Y:S03]  /*0b10*/  STL.64 [R1], R12 ;  /* 0x0000000c01007387 */ /* 0x0001e60000100a00 */
[----:B------:R-:W-:Y:S01]  /*0b20*/  IMAD.IADD R23, R13, 0x1, R23 ;  /* 0x000000010d177824 */ /* 0x000fe200078e0217 */
[----:B------:R-:W-:Y:S06]  /*0b30*/  @P0 BRA `(.L_x_9) ;  /* 0x0000000000200947 */ /* 0x000fec0003800000 */
[----:B------:R-:W-:Y:S01]  /*0b40*/  UISETP.GE.U32.AND UP0, UPT, UR38, 0x6, UPT ;  /* 0x000000062600788c */ /* 0x000fe2000bf06070 */
[----:B------:R-:W-:Y:S01]  /*0b50*/  IADD3 R18, P0, R18, R12, RZ ;  /* 0x0000000c12127210 */ /* 0x000fe20007f1e0ff */
[----:B------:R-:W-:Y:S01]  /*0b60*/  UIMAD.WIDE.U32 UR4, UR38, -0x55555555, URZ ;  /* 0xaaaaaaab260478a5 */ /* 0x000fe2000f8e003f */
[----:B------:R-:W-:-:S03]  /*0b70*/  UMOV UR37, URZ ;  /* 0x0000003f00257c82 */ /* 0x000fc60008000000 */
[----:B------:R-:W-:Y:S01]  /*0b80*/  USHF.R.U32.HI UR4, URZ, 0x2, UR5 ;  /* 0x000000023f047899 */ /* 0x000fe20008011605 */
[----:B------:R-:W-:-:S03]  /*0b90*/  IMAD.X R17, R23, 0x1, R17, P0 ;  /* 0x0000000117117824 */ /* 0x000fc600000e0611 */
[----:B------:R-:W-:Y:S02]  /*0ba0*/  UIMAD UR36, UR4, -0x6, UR38 ;  /* 0xfffffffa042478a4 */ /* 0x000fe4000f8e0226 */
[----:B------:R-:W-:-:S12]  /*0bb0*/  @UP0 ULOP3.LUT UR37, UR4, 0x1, URZ, 0xc0, !UPT ;  /* 0x0000000104250892 */ /* 0x000fd8000f8ec03f */
.L_x_9:
[----:B------:R-:W-:Y:S01]  /*0bc0*/  ISETP.GE.U32.AND P0, PT, R18, UR8, PT ;  /* 0x0000000812007c0c */ /* 0x000fe2000bf06070 */
[----:B------:R-:W-:Y:S01]  /*0bd0*/  IMAD.MOV.U32 R19, RZ, RZ, -0x1 ;  /* 0xffffffffff137424 */ /* 0x000fe200078e00ff */
[----:B------:R-:W-:Y:S01]  /*0be0*/  PRMT R8, RZ, 0x7610, R8 ;  /* 0x00007610ff087816 */ /* 0x000fe20000000008 */
[----:B------:R-:W-:Y:S01]  /*0bf0*/  IMAD.MOV.U32 R22, RZ, RZ, -0x1 ;  /* 0xffffffffff167424 */ /* 0x000fe200078e00ff */
[----:B------:R-:W-:Y:S01]  /*0c00*/  ISETP.GE.U32.AND.EX P0, PT, R17, UR9, PT, P0 ;  /* 0x0000000911007c0c */ /* 0x000fe2000bf06100 */
[----:B------:R-:W-:-:S12]  /*0c10*/  IMAD.MOV.U32 R2, RZ, RZ, -0x1 ;  /* 0xffffffffff027424 */ /* 0x000fd800078e00ff */
[----:B------:R-:W-:Y:S05]  /*0c20*/  @P0 BRA `(.L_x_10) ;  /* 0x00000004005c0947 */ /* 0x000fea0003800000 */
[----:B------:R-:W1:Y:S01]  /*0c30*/  LDC.64 R20, c[0x0][0x628] ;  /* 0x00018a00ff147b82 */ /* 0x000e620000000a00 */
[----:B------:R-:W-:Y:S02]  /*0c40*/  IMAD.MOV.U32 R8, RZ, RZ, R18 ;  /* 0x000000ffff087224 */ /* 0x000fe400078e0012 */
[----:B------:R-:W-:-:S05]  /*0c50*/  IMAD.MOV.U32 R9, RZ, RZ, R17 ;  /* 0x000000ffff097224 */ /* 0x000fca00078e0011 */
[----:B------:R-:W2:Y:S08]  /*0c60*/  LDC R2, c[0x0][0x630] ;  /* 0x00018c00ff027b82 */ /* 0x000eb00000000800 */
[----:B------:R-:W3:Y:S01]  /*0c70*/  LDC.64 R24, c[0x0][0x620] ;  /* 0x00018800ff187b82 */ /* 0x000ee20000000a00 */
[----:B-1----:R-:W-:-:S04]  /*0c80*/  ISETP.NE.U32.AND P0, PT, R20, RZ, PT ;  /* 0x000000ff1400720c */ /* 0x002fc80003f05070 */
[----:B------:R-:W-:-:S13]  /*0c90*/  ISETP.NE.AND.EX P0, PT, R21, RZ, PT, P0 ;  /* 0x000000ff1500720c */ /* 0x000fda0003f05300 */
[----:B--23--:R-:W-:Y:S05]  /*0ca0*/  @!P0 BRA `(.L_x_11) ;  /* 0x0000000000288947 */ /* 0x00cfea0003800000 */
[----:B0-----:R-:W0:Y:S02]  /*0cb0*/  LDC R13, c[0x0][0x634] ;  /* 0x00018d00ff0d7b82 */ /* 0x001e240000000800 */
[----:B0-----:R-:W-:-:S05]  /*0cc0*/  IADD3 R13, P0, R18, R13, RZ ;  /* 0x0000000d120d7210 */ /* 0x001fca0007f1e0ff */
[----:B------:R-:W-:-:S04]  /*0cd0*/  IMAD.X R15, RZ, RZ, R17, P0 ;  /* 0x000000ffff0f7224 */ /* 0x000fc800000e0611 */
[----:B------:R-:W-:-:S04]  /*0ce0*/  IMAD.WIDE.U32 R8, R15, R20, RZ ;  /* 0x000000140f087225 */ /* 0x000fc800078e00ff */
[----:B------:R-:W-:-:S04]  /*0cf0*/  IMAD.WIDE.U32 R10, P0, R13, R21, R8 ;  /* 0x000000150d0a7225 */ /* 0x000fc80007800008 */
[----:B------:R-:W-:-:S04]  /*0d00*/  IMAD.WIDE.U32 R8, R13, R20, RZ ;  /* 0x000000140d087225 */ /* 0x000fc800078e00ff */
[----:B------:R-:W-:Y:S01]  /*0d10*/  IMAD.X R13, RZ, RZ, RZ, P0 ;  /* 0x000000ffff0d7224 */ /* 0x000fe200000e06ff */
[----:B------:R-:W-:Y:S01]  /*0d20*/  IADD3 RZ, P0, R9, R10, RZ ;  /* 0x0000000a09ff7210 */ /* 0x000fe20007f1e0ff */
[----:B------:R-:W-:-:S04]  /*0d30*/  IMAD.MOV.U32 R12, RZ, RZ, R11 ;  /* 0x000000ffff0c7224 */ /* 0x000fc800078e000b */
[----:B------:R-:W-:-:S08]  /*0d40*/  IMAD.WIDE.U32.X R8, R15, R21, R12, P0 ;  /* 0x000000150f087225 */ /* 0x000fd000000e040c */
.L_x_11:
[-CC-:B------:R-:W-:Y:S01]  /*0d50*/  SHF.R.U64 R31, R8, R2.reuse, R9.reuse ;  /* 0x00000002081f7219 */ /* 0x180fe20000001209 */
[----:B0-----:R-:W0:Y:S01]  /*0d60*/  LDC R12, c[0x0][0x618] ;  /* 0x00018600ff0c7b82 */ /* 0x001e220000000800 */
[----:B------:R-:W-:Y:S01]  /*0d70*/  SHF.R.U32.HI R7, RZ, R2, R9 ;  /* 0x00000002ff077219 */ /* 0x000fe20000011609 */
[----:B------:R-:W-:Y:S01]  /*0d80*/  ULDC UR4, c[0x0][0x150] ;  /* 0x0000540000047ab9 */ /* 0x000fe20000000800 */
[----:B------:R-:W-:Y:S01]  /*0d90*/  IADD3 R11, P0, RZ, -R31, RZ ;  /* 0x8000001fff0b7210 */ /* 0x000fe20007f1e0ff */
[----:B------:R-:W-:Y:S01]  /*0da0*/  IMAD.MOV.U32 R19, RZ, RZ, R17 ;  /* 0x000000ffff137224 */ /* 0x000fe200078e0011 */
[----:B------:R-:W-:-:S03]  /*0db0*/  I2FP.F32.U32 R2, R6 ;  /* 0x0000000600027245 */ /* 0x000fc60000201000 */
[----:B------:R-:W1:Y:S01]  /*0dc0*/  LDC.64 R26, c[0x0][0x640] ;  /* 0x00019000ff1a7b82 */ /* 0x000e620000000a00 */
[----:B------:R-:W-:Y:S02]  /*0dd0*/  IMAD.X R13, RZ, RZ, ~R7, P0 ;  /* 0x000000ffff0d7224 */ /* 0x000fe400000e0e07 */
[----:B------:R-:W-:Y:S01]  /*0de0*/  FMUL R2, R2, UR4 ;  /* 0x0000000402027c20 */ /* 0x000fe20008400000 */
[----:B------:R-:W-:Y:S01]  /*0df0*/  IMAD.WIDE.U32 R8, R11, R24, R18 ;  /* 0x000000180b087225 */ /* 0x000fe200078e0012 */
[----:B------:R-:W-:-:S03]  /*0e00*/  ULDC UR4, c[0x0][0x154] ;  /* 0x0000550000047ab9 */ /* 0x000fc60000000800 */
[----:B------:R-:W-:Y:S01]  /*0e10*/  IMAD R10, R13, R24, RZ ;  /* 0x000000180d0a7224 */ /* 0x000fe200078e02ff */
[----:B------:R-:W2:Y:S01]  /*0e20*/  LDC R7, c[0x0][0x144] ;  /* 0x00005100ff077b82 */ /* 0x000ea20000000800 */
[----:B------:R-:W3:Y:S02]  /*0e30*/  F2I.U32.TRUNC.NTZ R2, R2 ;  /* 0x0000000200027305 */ /* 0x000ee4000020f000 */
[----:B------:R-:W-:-:S04]  /*0e40*/  IMAD R11, R11, R25, R10 ;  /* 0x000000190b0b7224 */ /* 0x000fc800078e020a */
[----:B------:R-:W-:Y:S01]  /*0e50*/  IMAD.IADD R9, R9, 0x1, R11 ;  /* 0x0000000109097824 */ /* 0x000fe200078e020b */
[----:B------:R-:W4:Y:S01]  /*0e60*/  LDC R22, c[0x0][0x608] ;  /* 0x00018200ff167b82 */ /* 0x000f220000000800 */
[----:B------:R-:W-:-:S03]  /*0e70*/  IMAD.MOV.U32 R11, RZ, RZ, -0x1 ;  /* 0xffffffffff0b7424 */ /* 0x000fc600078e00ff */
[--C-:B0-----:R-:W-:Y:S02]  /*0e80*/  SHF.R.U64 R20, R8, R12, R9.reuse ;  /* 0x0000000c08147219 */ /* 0x101fe40000001209 */
[----:B------:R-:W-:Y:S02]  /*0e90*/  I2FP.F32.U32 R8, R14 ;  /* 0x0000000e00087245 */ /* 0x000fe40000201000 */
[----:B------:R-:W0:Y:S01]  /*0ea0*/  LDC R24, c[0x0][0x658] ;  /* 0x00019600ff187b82 */ /* 0x000e220000000800 */
[----:B-1----:R-:W-:Y:S01]  /*0eb0*/  ISETP.NE.U32.AND P0, PT, R26, RZ, PT ;  /* 0x000000ff1a00720c */ /* 0x002fe20003f05070 */
[----:B---3--:R-:W-:Y:S02]  /*0ec0*/  IMAD.MOV R10, RZ, RZ, -R2 ;  /* 0x000000ffff0a7224 */ /* 0x008fe400078e0a02 */
[----:B------:R-:W-:Y:S01]  /*0ed0*/  FMUL R8, R8, UR4 ;  /* 0x0000000408087c20 */ /* 0x000fe20008400000 */
[----:B------:R-:W-:Y:S02]  /*0ee0*/  SHF.R.U32.HI R9, RZ, R12, R9 ;  /* 0x0000000cff097219 */ /* 0x000fe40000011609 */
[----:B------:R-:W-:Y:S01]  /*0ef0*/  ISETP.NE.AND.EX P0, PT, R27, RZ, PT, P0 ;  /* 0x000000ff1b00720c */ /* 0x000fe20003f05300 */
[----:B------:R1:W3:Y:S01]  /*0f00*/  F2I.U32.TRUNC.NTZ R15, R8 ;  /* 0x00000008000f7305 */ /* 0x0002e2000020f000 */
[----:B------:R-:W1:Y:S01]  /*0f10*/  LDC R19, c[0x0][0x148] ;  /* 0x00005200ff137b82 */ /* 0x000e620000000800 */
[----:B--2---:R-:W-:-:S07]  /*0f20*/  IMAD R2, R7, R10, R6 ;  /* 0x0000000a07027224 */ /* 0x004fce00078e0206 */
[----:B------:R-:W2:Y:S01]  /*0f30*/  LDC R25, c[0x0][0x600] ;  /* 0x00018000ff197b82 */ /* 0x000ea20000000800 */
[-CC-:B----4-:R-:W-:Y:S02]  /*0f40*/  SHF.R.U64 R32, R20, R22.reuse, R9.reuse ;  /* 0x0000001614207219 */ /* 0x190fe40000001209 */
[----:B------:R-:W-:Y:S01]  /*0f50*/  SHF.R.U32.HI R7, RZ, R22, R9 ;  /* 0x00000016ff077219 */ /* 0x000fe20000011609 */
[----:B------:R-:W-:-:S04]  /*0f60*/  IMAD.MOV.U32 R9, RZ, RZ, 0x1 ;  /* 0x00000001ff097424 */ /* 0x000fc800078e00ff */
[----:B------:R-:W4:Y:S01]  /*0f70*/  LDC R28, c[0x0][0x648] ;  /* 0x00019200ff1c7b82 */ /* 0x000f220000000800 */
[-C--:B0-----:R-:W-:Y:S02]  /*0f80*/  SHF.L.U32 R6, R11, R24.reuse, RZ ;  /* 0x000000180b067219 */ /* 0x081fe400000006ff */
[--C-:B------:R-:W-:Y:S02]  /*0f90*/  SHF.R.U64 R22, R32, R24, R7.reuse ;  /* 0x0000001820167219 */ /* 0x100fe40000001207 */
[----:B------:R-:W-:Y:S02]  /*0fa0*/  LOP3.LUT R13, RZ, R6, RZ, 0x33, !PT ;  /* 0x00000006ff0d7212 */ /* 0x000fe400078e33ff */
[-C--:B------:R-:W-:Y:S01]  /*0fb0*/  SHF.R.U32.HI R7, RZ, R24.reuse, R7 ;  /* 0x00000018ff077219 */ /* 0x080fe20000011607 */
[----:B------:R-:W0:Y:S01]  /*0fc0*/  LDC R29, c[0x0][0x638] ;  /* 0x00018e00ff1d7b82 */ /* 0x000e220000000800 */
[----:B------:R-:W-:Y:S01]  /*0fd0*/  SHF.L.U32 R12, R9, R24, RZ ;  /* 0x00000018090c7219 */ /* 0x000fe200000006ff */
[----:B------:R-:W-:-:S06]  /*0fe0*/  IMAD.MOV.U32 R6, RZ, RZ, R22 ;  /* 0x000000ffff067224 */ /* 0x000fcc00078e0016 */
[----:B------:R-:W0:Y:S01]  /*0ff0*/  LDC R30, c[0x0][0x610] ;  /* 0x00018400ff1e7b82 */ /* 0x000e220000000800 */
[----:B-1-3--:R-:W-:Y:S05]  /*1000*/  @!P0 BRA `(.L_x_12) ;  /* 0x0000000000288947 */ /* 0x00afea0003800000 */
[----:B------:R-:W1:Y:S02]  /*1010*/  LDC R11, c[0x0][0x64c] ;  /* 0x00019300ff0b7b82 */ /* 0x000e640000000800 */
[----:B-1----:R-:W-:-:S05]  /*1020*/  IADD3 R11, P0, R22, R11, RZ ;  /* 0x0000000b160b7210 */ /* 0x002fca0007f1e0ff */
        /* <DEDUP_REMOVED lines=8> */
.L_x_12:
[----:B----4-:R-:W-:Y:S01]  /*10b0*/  SHF.R.U64 R6, R6, R28, R7 ;  /* 0x0000001c06067219 */ /* 0x010fe20000001207 */
[----:B--2---:R-:W-:Y:S01]  /*10c0*/  VIADD R7, R25, 0xffffffff ;  /* 0xffffffff19077836 */ /* 0x004fe20000000000 */
[----:B------:R-:W-:Y:S01]  /*10d0*/  LOP3.LUT R13, R32, R13, RZ, 0xc0, !PT ;  /* 0x0000000d200d7212 */ /* 0x000fe200078ec0ff */
[----:B------:R-:W-:Y:S02]  /*10e0*/  IMAD.MOV R15, RZ, RZ, -R15 ;  /* 0x000000ffff0f7224 */ /* 0x000fe400078e0a0f */
[----:B------:R-:W-:Y:S01]  /*10f0*/  IMAD.MOV R8, RZ, RZ, -R6 ;  /* 0x000000ffff087224 */ /* 0x000fe200078e0a06 */
[----:B------:R-:W-:Y:S01]  /*1100*/  LOP3.LUT R7, R20, R7, RZ, 0xc0, !PT ;  /* 0x0000000714077212 */ /* 0x000fe200078ec0ff */
[----:B------:R-:W-:Y:S02]  /*1110*/  IMAD R13, R12, R6, R13 ;  /* 0x000000060c0d7224 */ /* 0x000fe400078e020d */
[----:B------:R-:W-:Y:S02]  /*1120*/  @P1 IMAD R2, R19, R15, R14 ;  /* 0x0000000f13021224 */ /* 0x000fe400078e020e */
[----:B0-----:R-:W-:-:S02]  /*1130*/  IMAD R6, R8, R29, R22 ;  /* 0x0000001d08067224 */ /* 0x001fc400078e0216 */
[----:B------:R-:W-:Y:S02]  /*1140*/  IMAD R2, R13, R30, R2 ;  /* 0x0000001e0d027224 */ /* 0x000fe400078e0202 */
[----:B------:R-:W-:Y:S02]  /*1150*/  IMAD R19, R6, R25, R7 ;  /* 0x0000001906137224 */ /* 0x000fe400078e0207 */
[----:B------:R-:W-:-:S03]  /*1160*/  IMAD.MOV.U32 R8, RZ, RZ, 0x1 ;  /* 0x00000001ff087424 */ /* 0x000fc600078e00ff */
[----:B------:R-:W-:Y:S02]  /*1170*/  SEL R22, R19, R2, !P1 ;  /* 0x0000000213167207 */ /* 0x000fe40004800000 */
[----:B------:R-:W-:Y:S01]  /*1180*/  SEL R19, R2, R19, !P1 ;  /* 0x0000001302137207 */ /* 0x000fe20004800000 */
[----:B------:R-:W-:-:S07]  /*1190*/  IMAD.MOV.U32 R2, RZ, RZ, R31 ;  /* 0x000000ffff027224 */ /* 0x000fce00078e001f */
.L_x_10:
[----:B------:R-:W-:Y:S05]  /*11a0*/  @!P2 BRA `(.L_x_13) ;  /* 0x0000005c0050a947 */ /* 0x000fea0003800000 */
[----:B------:R-:W-:-:S13]  /*11b0*/  ISETP.GT.U32.AND P0, PT, R33, 0x1, PT ;  /* 0x000000012100780c */ /* 0x000fda0003f04070 */
[----:B------:R-:W-:Y:S05]  /*11c0*/  @P0 EXIT ;  /* 0x000000000000094d */ /* 0x000fea0003800000 */
.L_x_14:
[----:B------:R-:W-:-:S08]  /*11d0*/  NOP ;  /* 0x0000000000007918 */ /* 0x000fd00000000000 */
[----:B------:R-:W1:Y:S02]  /*11e0*/  USETMAXREG.TRY_ALLOC.CTAPOOL UP0, 0xe8 ;  /* 0x000000e8000079c8 */ /* 0x000e640008000600 */
[----:B-1----:R-:W-:-:S13]  /*11f0*/  PLOP3.LUT P0, PT, PT, PT, UP0, 0x80, 0x0 ;  /* 0x000000000000781c */ /* 0x002fda0003f0f008 */
[----:B------:R-:W-:Y:S05]  /*1200*/  @!P0 BRA `(.L_x_14) ;  /* 0xfffffffc00f08947 */ /* 0x000fea000383ffff */
[----:B------:R-:W-:-:S13]  /*1210*/  LOP3.LUT P0, RZ, R8, 0xff, RZ, 0xc0, !PT ;  /* 0x000000ff08ff7812 */ /* 0x000fda000780c0ff */
[----:B------:R-:W-:Y:S05]  /*1220*/  @!P0 EXIT ;  /* 0x000000000000894d */ /* 0x000fea0003800000 */
[----:B------:R-:W1:Y:S01]  /*1230*/  S2UR UR4, SR_CgaCtaId ;  /* 0x00000000000479c3 */ /* 0x000e620000008800 */
[----:B------:R-:W-:Y:S01]  /*1240*/  VIADD R6, R5, 0xffffffff ;  /* 0xffffffff05067836 */ /* 0x000fe20000000000 */
[----:B------:R-:W-:Y:S01]  /*1250*/  SHF.R.S32.HI R0, RZ, 0x1f, R3 ;  /* 0x0000001fff007819 */ /* 0x000fe20000011403 */
[----:B------:R-:W-:Y:S01]  /*1260*/  UMOV UR40, 0x400 ;  /* 0x0000040000287882 */ /* 0x000fe20000000000 */
[----:B------:R-:W-:Y:S01]  /*1270*/  UISETP.LT.AND UP0, UPT, UR38, 0x1, UPT ;  /* 0x000000012600788c */ /* 0x000fe2000bf01270 */
[----:B------:R-:W-:Y:S01]  /*1280*/  LOP3.LUT R80, R16, 0x1, RZ, 0xfc, !PT ;  /* 0x0000000110507812 */ /* 0x000fe200078efcff */
[----:B------:R-:W-:Y:S01]  /*1290*/  ULDC UR6, c[0x0][0x284] ;  /* 0x0000a10000067ab9 */ /* 0x000fe20000000800 */
[----:B------:R-:W-:Y:S01]  /*12a0*/  R2UR UR41, R6 ;  /* 0x00000000062972ca */ /* 0x000fe200000e0000 */
[----:B------:R-:W-:Y:S01]  /*12b0*/  USEL UR43, UR38, 0x1, UP0 ;  /* 0x00000001262b7887 */ /* 0x000fe20008000000 */
[CC--:B------:R-:W-:Y:S01]  /*12c0*/  LEA.HI R4, R0.reuse, R3.reuse, RZ, 0x2 ;  /* 0x0000000300047211 */ /* 0x0c0fe200078f10ff */
[----:B------:R-:W-:Y:S01]  /*12d0*/  USHF.L.U32 UR39, UR38, 0x1, URZ ;  /* 0x0000000126277899 */ /* 0x000fe2000800063f */
[----:B------:R-:W-:Y:S01]  /*12e0*/  LEA.HI R0, R0, R3, RZ, 0x5 ;  /* 0x0000000300007211 */ /* 0x000fe200078f28ff */
[----:B------:R-:W-:Y:S01]  /*12f0*/  UIADD3 UR43, -UR43, UR38, URZ ;  /* 0x000000262b2b7290 */ /* 0x000fe2000fffe13f */
[----:B------:R-:W-:-:S02]  /*1300*/  SHF.R.S32.HI R66, RZ, 0x2, R4 ;  /* 0x00000002ff427819 */ /* 0x000fc40000011404 */
[----:B------:R-:W-:Y:S02]  /*1310*/  SHF.R.S32.HI R5, RZ, 0x1f, R4 ;  /* 0x0000001fff057819 */ /* 0x000fe40000011404 */
[----:B------:R-:W-:Y:S02]  /*1320*/  LOP3.LUT R68, R4, 0xfffffffc, RZ, 0xc0, !PT ;  /* 0xfffffffc04447812 */ /* 0x000fe400078ec0ff */
[----:B------:R-:W-:Y:S01]  /*1330*/  LEA.HI R5, R5, R66, RZ, 0x3 ;  /* 0x0000004205057211 */ /* 0x000fe200078f18ff */
[----:B------:R-:W-:Y:S01]  /*1340*/  USHF.L.U32 UR41, UR41, 0x3, URZ ;  /* 0x0000000329297899 */ /* 0x000fe2000800063f */
[----:B------:R-:W-:Y:S01]  /*1350*/  ISETP.NE.AND P0, PT, R6, RZ, PT ;  /* 0x000000ff0600720c */ /* 0x000fe20003f05270 */
[----:B------:R-:W-:Y:S01]  /*1360*/  IMAD.IADD R68, R3, 0x1, -R68 ;  /* 0x0000000103447824 */ /* 0x000fe200078e0a44 */
[----:B------:R-:W-:Y:S01]  /*1370*/  LOP3.LUT R5, R5, 0xfffffff8, RZ, 0xc0, !PT ;  /* 0xfffffff805057812 */ /* 0x000fe200078ec0ff */
[----:B-1----:R-:W-:Y:S01]  /*1380*/  ULEA UR40, UR4, UR40, 0x18 ;  /* 0x0000002804287291 */ /* 0x002fe2000f8ec03f */
[----:B------:R-:W-:Y:S01]  /*1390*/  SEL R81, RZ, 0x1, P0 ;  /* 0x00000001ff517807 */ /* 0x000fe20000000000 */
[----:B------:R-:W-:-:S02]  /*13a0*/  IMAD.U32 R70, RZ, RZ, UR41 ;  /* 0x00000029ff467e24 */ /* 0x000fc4000f8e00ff */
[----:B------:R-:W-:Y:S01]  /*13b0*/  UIADD3 UR42, UR40, 0x70, URZ ;  /* 0x00000070282a7890 */ /* 0x000fe2000fffe03f */
[----:B------:R-:W-:Y:S01]  /*13c0*/  IMAD.IADD R66, R66, 0x1, -R5 ;  /* 0x0000000142427824 */ /* 0x000fe200078e0a05 */
[----:B------:R-:W-:Y:S01]  /*13d0*/  UIADD3 UR4, UR40, 0x18180, URZ ;  /* 0x0001818028047890 */ /* 0x000fe2000fffe03f */
[----:B------:R-:W-:Y:S01]  /*13e0*/  SHF.R.S32.HI R5, RZ, 0x5, R0 ;  /* 0x00000005ff057819 */ /* 0x000fe20000011400 */
[----:B------:R-:W-:Y:S01]  /*13f0*/  UIADD3 UR5, UR40, 0x180, URZ ;  /* 0x0000018028057890 */ /* 0x000fe2000fffe03f */
[C---:B------:R-:W-:Y:S01]  /*1400*/  LOP3.LUT R72, R70.reuse, 0x8, RZ, 0xc0, !PT ;  /* 0x0000000846487812 */ /* 0x040fe200078ec0ff */
[----:B------:R-:W-:Y:S01]  /*1410*/  USHF.R.U32.HI UR4, URZ, 0x4, UR4 ;  /* 0x000000043f047899 */ /* 0x000fe20008011604 */
[--C-:B------:R-:W-:Y:S01]  /*1420*/  SHF.R.S32.HI R67, RZ, 0x1f, R66.reuse ;  /* 0x0000001fff437819 */ /* 0x100fe20000011442 */
[----:B------:R-:W-:Y:S01]  /*1430*/  USHF.R.U32.HI UR5, URZ, 0x4, UR5 ;  /* 0x000000043f057899 */ /* 0x000fe20008011605 */
[C-C-:B------:R-:W-:Y:S01]  /*1440*/  IMAD R73, R5.reuse, -0x10, -R66.reuse ;  /* 0xfffffff005497824 */ /* 0x140fe200078e0a42 */
[----:B------:R-:W-:Y:S01]  /*1450*/  ULOP3.LUT UR4, UR4, 0x3fff, URZ, 0xc0, !UPT ;  /* 0x00003fff04047892 */ /* 0x000fe2000f8ec03f */
[----:B------:R-:W-:Y:S01]  /*1460*/  IMAD.U32 R69, RZ, RZ, UR42 ;  /* 0x0000002aff457e24 */ /* 0x000fe2000f8e00ff */
[----:B------:R-:W-:Y:S01]  /*1470*/  ULOP3.LUT UR5, UR5, 0x3fff, URZ, 0xc0, !UPT ;  /* 0x00003fff05057892 */ /* 0x000fe2000f8ec03f */
[----:B------:R-:W-:Y:S01]  /*1480*/  IMAD.WIDE R66, R5, 0x10, R66 ;  /* 0x0000001005427825 */ /* 0x000fe200078e0242 */
[----:B------:R-:W-:Y:S01]  /*1490*/  LOP3.LUT R70, R70, 0x8, RZ, 0xc, !PT ;  /* 0x0000000846467812 */ /* 0x000fe200078e0cff */
[----:B------:R-:W-:Y:S01]  /*14a0*/  ULOP3.LUT UR44, UR4, 0x10000, URZ, 0xfc, !UPT ;  /* 0x00010000042c7892 */ /* 0x000fe2000f8efc3f */
[----:B------:R-:W-:Y:S01]  /*14b0*/  LOP3.LUT R72, R72, 0x18, RZ, 0x3c, !PT ;  /* 0x0000001848487812 */ /* 0x000fe200078e3cff */
[----:B------:R-:W-:Y:S01]  /*14c0*/  VIADD R71, R69, UR41 ;  /* 0x0000002945477c36 */ /* 0x000fe20008000000 */
[----:B------:R-:W-:Y:S01]  /*14d0*/  ULOP3.LUT UR45, UR5, 0x10000, URZ, 0xfc, !UPT ;  /* 0x00010000052d7892 */ /* 0x000fe2000f8efc3f */
[----:B------:R-:W-:-:S11]  /*14e0*/  VIADD R73, R73, UR6 ;  /* 0x0000000649497c36 */ /* 0x000fd60008000000 */
.L_x_114:
[----:B------:R-:W-:Y:S01]  /*14f0*/  SHF.L.U32 R0, R81, 0x1f, RZ ;  /* 0x0000001f51007819 */ /* 0x000fe200000006ff */
[----:B------:R-:W-:Y:S02]  /*1500*/  ULDC UR4, c[0x0][0x28c] ;  /* 0x0000a30000047ab9 */ /* 0x000fe40000000800 */
[----:B------:R-:W-:Y:S01]  /*1510*/  ISETP.LT.AND P1, PT, RZ, UR4, PT ;  /* 0x00000004ff007c0c */ /* 0x000fe2000bf21270 */
[----:B------:R-:W1:Y:S02]  /*1520*/  SYNCS.PHASECHK.TRANS64.TRYWAIT P0, [R69+UR41], R0 ;  /* 0x00000000450075a7 */ /* 0x000e640008000169 */
[----:B-1-34-:R-:W-:Y:S10]  /*1530*/  @!P0 BRA `(.L_x_15) ;  /* 0x0000006800dc8947 */ /* 0x01aff40003800000 */
.L_x_138:
[----:B------:R-:W-:Y:S05]  /*1540*/  @P1 BRA `(.L_x_16) ;  /* 0x0000000000401947 */ /* 0x000fea0003800000 */
[----:B-1----:R-:W-:Y:S01]  /*1550*/  MOV R0, 0x0 ;  /* 0x0000000000007802 */ /* 0x002fe20000000f00 */
[----:B------:R-:W-:Y:S01]  /*1560*/  ULDC.64 UR4, c[0x4][0x68] ;  /* 0x01001a0000047ab9 */ /* 0x000fe20000000a00 */
[----:B------:R-:W-:Y:S01]  /*1570*/  ULDC.64 UR6, c[0x4][0x8] ;  /* 0x0100020000067ab9 */ /* 0x000fe20000000a00 */
[----:B------:R-:W-:Y:S01]  /*1580*/  IMAD.U32 R4, RZ, RZ, UR4 ;  /* 0x00000004ff047e24 */ /* 0x000fe2000f8e00ff */
[----:B------:R1:W2:Y:S01]  /*1590*/  LDC.64 R14, c[0x4][R0] ;  /* 0x01000000000e7b82 */ /* 0x0002a20000000a00 */
[----:B------:R-:W-:Y:S01]  /*15a0*/  IMAD.U32 R5, RZ, RZ, UR5 ;  /* 0x00000005ff057e24 */ /* 0x000fe2000f8e00ff */
[----:B------:R-:W-:Y:S01]  /*15b0*/  ULDC.64 UR4, c[0x4][0x70] ;  /* 0x01001c0000047ab9 */ /* 0x000fe20000000a00 */
[----:B------:R-:W-:Y:S02]  /*15c0*/  IMAD.U32 R10, RZ, RZ, UR6 ;  /* 0x00000006ff0a7e24 */ /* 0x000fe4000f8e00ff */
[----:B------:R-:W-:Y:S02]  /*15d0*/  IMAD.U32 R6, RZ, RZ, UR4 ;  /* 0x00000004ff067e24 */ /* 0x000fe4000f8e00ff */
[----:B------:R-:W-:-:S02]  /*15e0*/  IMAD.U32 R7, RZ, RZ, UR5 ;  /* 0x00000005ff077e24 */ /* 0x000fc4000f8e00ff */
[----:B------:R-:W-:Y:S02]  /*15f0*/  IMAD.U32 R11, RZ, RZ, UR7 ;  /* 0x00000007ff0b7e24 */ /* 0x000fe4000f8e00ff */
[----:B------:R-:W-:Y:S02]  /*1600*/  IMAD.MOV.U32 R8, RZ, RZ, 0x1e1 ;  /* 0x000001e1ff087424 */ /* 0x000fe400078e00ff */
[----:B0-----:R-:W-:Y:S02]  /*1610*/  IMAD.MOV.U32 R12, RZ, RZ, 0x1 ;  /* 0x00000001ff0c7424 */ /* 0x001fe400078e00ff */
[----:B-1----:R-:W-:-:S07]  /*1620*/  IMAD.MOV.U32 R13, RZ, RZ, RZ ;  /* 0x000000ffff0d7224 */ /* 0x002fce00078e00ff */
[----:B------:R-:W-:-:S07]  /*1630*/  LEPC R20, `(.L_x_16) ;  /* 0x000000001014794e */ /* 0x000fce0000000000 */
[----:B--2--5:R-:W-:Y:S05]  /*1640*/  CALL.ABS.NOINC R14 ;  /* 0x000000000e007343 */ /* 0x024fea0003c00000 */
.L_x_16:
[----:B------:R-:W-:-:S13]  /*1650*/  ISETP.NE.AND P0, PT, R80, 0x3, PT ;  /* 0x000000035000780c */ /* 0x000fda0003f05270 */
[----:B------:R-:W-:Y:S05]  /*1660*/  @!P0 BRA `(.L_x_17) ;  /* 0x0000000000048947 */ /* 0x000fea0003800000 */
[----:B------:R-:W-:Y:S01]  /*1670*/  BPT.TRAP 0x1 ;  /* 0x000000040000795c */ /* 0x000fe20000300000 */
.L_x_17:
[----:B------:R-:W-:Y:S02]  /*1680*/  IMAD.U32 R3, RZ, RZ, UR36 ;  /* 0x00000024ff037e24 */ /* 0x000fe4000f8e00ff */
[----:B-1----:R-:W-:-:S03]  /*1690*/  IMAD.U32 R0, RZ, RZ, UR37 ;  /* 0x00000025ff007e24 */ /* 0x002fc6000f8e00ff */
[----:B------:R-:W-:Y:S02]  /*16a0*/  LEA R3, R3, UR40, 0x3 ;  /* 0x0000002803037c11 */ /* 0x000fe4000f8e18ff */
[----:B------:R-:W-:-:S04]  /*16b0*/  SHF.L.U32 R0, R0, 0x1f, RZ ;  /* 0x0000001f00007819 */ /* 0x000fc800000006ff */
[----:B------:R1:W2:Y:S01]  /*16c0*/  SYNCS.PHASECHK.TRANS64.TRYWAIT P1, [R3+URZ], R0 ;  /* 0x00000000030075a7 */ /* 0x0002a2000802017f */
[----:B------:R-:W-:Y:S05]  /*16d0*/  @!P0 BRA `(.L_x_18) ;  /* 0x0000000000048947 */ /* 0x000fea0003800000 */
[----:B------:R-:W-:Y:S01]  /*16e0*/  BPT.TRAP 0x1 ;  /* 0x000000040000795c */ /* 0x000fe20000300000 */
.L_x_18:
[----:B--2---:R-:W-:Y:S05]  /*16f0*/  @P1 BRA `(.L_x_19) ;  /* 0x0000000000081947 */ /* 0x004fea0003800000 */
[----:B------:R-:W2:Y:S02]  /*1700*/  SYNCS.PHASECHK.TRANS64.TRYWAIT P1, [R3+URZ], R0 ;  /* 0x00000000030075a7 */ /* 0x000ea4000802017f */
[----:B--2---:R-:W-:Y:S05]  /*1710*/  @!P1 BRA `(.L_x_20) ;  /* 0x0000006800789947 */ /* 0x004fea0003800000 */
.L_x_19:
[----:B------:R-:W-:Y:S05]  /*1720*/  WARPSYNC.ALL ;  /* 0x0000000000007948 */ /* 0x000fea0003800000 */
[----:B------:R-:W-:Y:S01]  /*1730*/  ULEA UR6, UR36, UR45, 0xa ;  /* 0x0000002d24067291 */ /* 0x000fe2000f8e503f */
[----:B------:R-:W-:Y:S01]  /*1740*/  WARPGROUP.ARRIVE ;  /* 0x00000000000079c5 */ /* 0x000fe20000000000 */
[----:B------:R-:W-:Y:S01]  /*1750*/  UIMAD UR4, UR36, 0x500, UR44 ;  /* 0x00000500240478a4 */ /* 0x000fe2000f8e022c */
[----:B-12---:R-:W-:Y:S01]  /*1760*/  IMAD.U32 R0, RZ, RZ, UR43 ;  /* 0x0000002bff007e24 */ /* 0x006fe2000f8e00ff */
[----:B------:R-:W-:Y:S01]  /*1770*/  UMOV UR9, 0x40000040 ;  /* 0x4000004000097882 */ /* 0x000fe20000000000 */
[----:B------:R-:W-:Y:S01]  /*1780*/  UMOV UR11, 0x40000040 ;  /* 0x40000040000b7882 */ /* 0x000fe20000000000 */
[----:B------:R-:W-:Y:S01]  /*1790*/  UIADD3 UR5, UR4, 0x80, URZ ;  /* 0x0000008004057890 */ /* 0x000fe2000fffe03f */
[----:B------:R-:W-:-:S02]  /*17a0*/  UMOV UR8, UR6 ;  /* 0x0000000600087c82 */ /* 0x000fc40008000000 */
[----:B------:R-:W-:Y:S01]  /*17b0*/  UMOV UR10, UR4 ;  /* 0x00000004000a7c82 */ /* 0x000fe20008000000 */
[----:B------:R-:W-:Y:S01]  /*17c0*/  UIADD3 UR7, UR4, 0x100, URZ ;  /* 0x0000010004077890 */ /* 0x000fe2000fffe03f */
[----:B------:R-:W-:Y:S01]  /*17d0*/  HGMMA.64x16x16.F32.BF16 R56, gdesc[UR8], RZ, !UPT, gsb0 ;  /* 0x00200000083879f0 */ /* 0x000fe2000c0018ff */
[----:B------:R-:W-:Y:S01]  /*17e0*/  UMOV UR11, 0x40000040 ;  /* 0x40000040000b7882 */ /* 0x000fe20000000000 */
[----:B------:R-:W-:Y:S01]  /*17f0*/  UMOV UR10, UR5 ;  /* 0x00000005000a7c82 */ /* 0x000fe20008000000 */
[----:B------:R-:W-:Y:S01]  /*1800*/  UIADD3 UR12, UR4, 0x180, URZ ;  /* 0x00000180040c7890 */ /* 0x000fe2000fffe03f */
[----:B------:R-:W-:Y:S01]  /*1810*/  ISETP.GE.AND P1, PT, R0, 0x1, PT ;  /* 0x000000010000780c */ /* 0x000fe20003f26270 */
[----:B------:R-:W-:Y:S01]  /*1820*/  UIADD3 UR5, UR4, 0x200, URZ ;  /* 0x0000020004057890 */ /* 0x000fe2000fffe03f */
[----:B------:R-:W-:Y:S02]  /*1830*/  WARPGROUP.DEPBAR.LE gsb0, 0x0 ;  /* 0x00008000000079c5 */ /* 0x000fe40000010000 */
[----:B------:R-:W-:-:S06]  /*1840*/  WARPGROUP.ARRIVE ;  /* 0x00000000000079c5 */ /* 0x000fcc0000000000 */
[----:B------:R-:W-:Y:S01]  /*1850*/  HGMMA.64x16x16.F32.BF16 R48, gdesc[UR8], RZ, !UPT, gsb0 ;  /* 0x00200000083079f0 */ /* 0x000fe2000c0018ff */
[----:B------:R-:W-:Y:S01]  /*1860*/  UMOV UR10, UR7 ;  /* 0x00000007000a7c82 */ /* 0x000fe20008000000 */
[----:B------:R-:W-:Y:S01]  /*1870*/  UMOV UR11, 0x40000040 ;  /* 0x40000040000b7882 */ /* 0x000fe20000000000 */
        /* <DEDUP_REMOVED lines=16> */
[----:B------:R-:W-:Y:S02]  /*1980*/  UIADD3 UR8, UR6, 0x2, URZ ;  /* 0x0000000206087890 */ /* 0x000fe4000fffe03f */
[----:B------:R-:W-:Y:S01]  /*1990*/  UIADD3 UR10, UR4, 0x2, URZ ;  /* 0x00000002040a7890 */ /* 0x000fe2000fffe03f */
[----:B------:R-:W-:Y:S01]  /*19a0*/  UMOV UR9, 0x40000040 ;  /* 0x4000004000097882 */ /* 0x000fe20000000000 */
[----:B------:R-:W-:Y:S01]  /*19b0*/  UMOV UR11, 0x40000040 ;  /* 0x40000040000b7882 */ /* 0x000fe20000000000 */
[----:B------:R-:W-:Y:S02]  /*19c0*/  WARPGROUP.DEPBAR.LE gsb0, 0x0 ;  /* 0x00008000000079c5 */ /* 0x000fe40000010000 */
[----:B------:R-:W-:-:S06]  /*19d0*/  WARPGROUP.ARRIVE ;  /* 0x00000000000079c5 */ /* 0x000fcc0000000000 */
[----:B------:R-:W-:Y:S01]  /*19e0*/  HGMMA.64x16x16.F32.BF16 R56, gdesc[UR8], R56, gsb0 ;  /* 0x00200000083879f0 */ /* 0x000fe20008001838 */
[----:B------:R-:W-:Y:S01]  /*19f0*/  UMOV UR10, UR5 ;  /* 0x00000005000a7c82 */ /* 0x000fe20008000000 */
[----:B------:R-:W-:Y:S01]  /*1a00*/  UMOV UR11, 0x40000040 ;  /* 0x40000040000b7882 */ /* 0x000fe20000000000 */
[----:B------:R-:W-:Y:S01]  /*1a10*/  UIADD3 UR5, UR4, 0x202, URZ ;  /* 0x0000020204057890 */ /* 0x000fe2000fffe03f */
        /* <DEDUP_REMOVED lines=179> */
[----:B------:R-:W-:Y:S02]  /*2550*/  UIADD3 UR6, UR4, 0x386, URZ ;  /* 0x0000038604067890 */ /* 0x000fe4000fffe03f */
        /* <DEDUP_REMOVED lines=23> */
[----:B------:R-:W-:Y:S03]  /*26d0*/  HGMMA.64x16x16.F32.BF16 R24, gdesc[UR8], R24, gsb0 ;  /* 0x00200000081879f0 */ /* 0x000fe60008001818 */
[----:B------:R-:W-:Y:S02]  /*26e0*/  WARPGROUP.DEPBAR.LE gsb0, 0x0 ;  /* 0x00008000000079c5 */ /* 0x000fe40000010000 */
[----:B------:R-:W-:Y:S05]  /*26f0*/  @!P1 BRA `(.L_x_21) ;  /* 0x0000001000989947 */ /* 0x000fea0003800000 */
[----:B------:R-:W-:Y:S01]  /*2700*/  UIADD3 UR5, UR36, 0x1, URZ ;  /* 0x0000000124057890 */ /* 0x000fe2000fffe03f */
[----:B------:R-:W-:-:S03]  /*2710*/  IMAD.U32 R0, RZ, RZ, UR43 ;  /* 0x0000002bff007e24 */ /* 0x000fc6000f8e00ff */
[----:B------:R-:W-:-:S04]  /*2720*/  UISETP.NE.AND UP0, UPT, UR5, 0x6, UPT ;  /* 0x000000060500788c */ /* 0x000fc8000bf05270 */
[----:B------:R-:W-:Y:S02]  /*2730*/  USEL UR4, URZ, 0x1, UP0 ;  /* 0x000000013f047887 */ /* 0x000fe40008000000 */
[----:B------:R-:W-:Y:S02]  /*2740*/  USEL UR5, UR5, URZ, UP0 ;  /* 0x0000003f05057287 */ /* 0x000fe40008000000 */
[----:B------:R-:W-:-:S06]  /*2750*/  ULOP3.LUT UR4, UR37, UR4, URZ, 0x3c, !UPT ;  /* 0x0000000425047292 */ /* 0x000fcc000f8e3c3f */
[----:B------:R-:W-:Y:S01]  /*2760*/  IMAD.U32 R5, RZ, RZ, UR4 ;  /* 0x00000004ff057e24 */ /* 0x000fe2000f8e00ff */
[----:B------:R-:W-:-:S06]  /*2770*/  UMOV UR4, UR36 ;  /* 0x0000002400047c82 */ /* 0x000fcc0008000000 */
.L_x_28:
[----:B-12---:R-:W-:Y:S05]  /*2780*/  @!P0 BRA `(.L_x_22) ;  /* 0x0000000000048947 */ /* 0x006fea0003800000 */
[----:B------:R-:W-:Y:S01]  /*2790*/  BPT.TRAP 0x1 ;  /* 0x000000040000795c */ /* 0x000fe20000300000 */
.L_x_22:
[----:B------:R-:W-:Y:S01]  /*27a0*/  ULEA UR6, UR5, UR40, 0x3 ;  /* 0x0000002805067291 */ /* 0x000fe2000f8e183f */
[----:B------:R-:W-:-:S08]  /*27b0*/  SHF.L.U32 R3, R5, 0x1f, RZ ;  /* 0x0000001f05037819 */ /* 0x000fd000000006ff */
[----:B------:R1:W2:Y:S01]  /*27c0*/  SYNCS.PHASECHK.TRANS64.TRYWAIT P1, [UR6], R3 ;  /* 0x00000003ff0075a7 */ /* 0x0002a20008020146 */
[----:B------:R-:W-:Y:S05]  /*27d0*/  @!P0 BRA `(.L_x_23) ;  /* 0x0000000000048947 */ /* 0x000fea0003800000 */
[----:B------:R-:W-:Y:S01]  /*27e0*/  BPT.TRAP 0x1 ;  /* 0x000000040000795c */ /* 0x000fe20000300000 */
.L_x_23:
[----:B--2---:R-:W-:Y:S05]  /*27f0*/  @P1 BRA `(.L_x_24) ;  /* 0x0000000000081947 */ /* 0x004fea0003800000 */
[----:B------:R-:W2:Y:S02]  /*2800*/  SYNCS.PHASECHK.TRANS64.TRYWAIT P1, [UR6], R3 ;  /* 0x00000003ff0075a7 */ /* 0x000ea40008020146 */
[----:B--2---:R-:W-:Y:S05]  /*2810*/  @!P1 BRA `(.L_x_25) ;  /* 0x00000058004c9947 */ /* 0x004fea0003800000 */
.L_x_24:
[----:B------:R-:W-:Y:S01]  /*2820*/  ULEA UR8, UR5, UR45, 0xa ;  /* 0x0000002d05087291 */ /* 0x000fe2000f8e503f */
[----:B------:R-:W-:Y:S01]  /*2830*/  WARPGROUP.ARRIVE ;  /* 0x00000000000079c5 */ /* 0x000fe20000000000 */
[----:B------:R-:W-:Y:S01]  /*2840*/  UIMAD UR6, UR5, 0x500, UR44 ;  /* 0x00000500050678a4 */ /* 0x000fe2000f8e022c */
[----:B------:R-:W-:Y:S01]  /*2850*/  UMOV UR9, 0x40000040 ;  /* 0x4000004000097882 */ /* 0x000fe20000000000 */
[----:B------:R-:W-:Y:S02]  /*2860*/  UMOV UR11, 0x40000040 ;  /* 0x40000040000b7882 */ /* 0x000fe40000000000 */
[----:B------:R-:W-:Y:S01]  /*2870*/  UIADD3 UR14, UR6, 0x80, URZ ;  /* 0x00000080060e7890 */ /* 0x000fe2000fffe03f */
[----:B------:R-:W-:Y:S02]  /*2880*/  UMOV UR12, UR8 ;  /* 0x00000008000c7c82 */ /* 0x000fe40008000000 */
[----:B------:R-:W-:Y:S01]  /*2890*/  UMOV UR10, UR6 ;  /* 0x00000006000a7c82 */ /* 0x000fe20008000000 */
[----:B------:R-:W-:Y:S01]  /*28a0*/  UMOV UR13, UR9 ;  /* 0x00000009000d7c82 */ /* 0x000fe20008000000 */
[----:B------:R-:W-:Y:S01]  /*28b0*/  HGMMA.64x16x16.F32.BF16 R56, gdesc[UR8], R56, gsb0 ;  /* 0x00200000083879f0 */ /* 0x000fe20008001838 */
[----:B------:R-:W-:Y:S01]  /*28c0*/  UMOV UR15, 0x40000040 ;  /* 0x40000040000f7882 */ /* 0x000fe20000000000 */
[----:B------:R-:W-:-:S02]  /*28d0*/  UIADD3 UR7, UR6, 0x100, URZ ;  /* 0x0000010006077890 */ /* 0x000fc4000fffe03f */
[----:B------:R-:W-:Y:S02]  /*28e0*/  UIADD3 UR10, UR6, 0x180, URZ ;  /* 0x00000180060a7890 */ /* 0x000fe4000fffe03f */
[----:B------:R-:W-:Y:S01]  /*28f0*/  UIADD3 UR11, UR6, 0x200, URZ ;  /* 0x00000200060b7890 */ /* 0x000fe2000fffe03f */
[----:B------:R-:W-:Y:S02]  /*2900*/  WARPGROUP.DEPBAR.LE gsb0, 0x0 ;  /* 0x00008000000079c5 */ /* 0x000fe40000010000 */
[----:B------:R-:W-:-:S06]  /*2910*/  WARPGROUP.ARRIVE ;  /* 0x00000000000079c5 */ /* 0x000fcc0000000000 */
[----:B------:R-:W-:Y:S01]  /*2920*/  HGMMA.64x16x16.F32.BF16 R48, gdesc[UR12], R48, gsb0 ;  /* 0x002000000c3079f0 */ /* 0x000fe20008001830 */
[----:B------:R-:W-:Y:S01]  /*2930*/  UMOV UR12, UR8 ;  /* 0x00000008000c7c82 */ /* 0x000fe20008000000 */
[----:B------:R-:W-:Y:S01]  /*2940*/  UMOV UR13, UR9 ;  /* 0x00000009000d7c82 */ /* 0x000fe20008000000 */
[----:B------:R-:W-:Y:S01]  /*2950*/  UMOV UR14, UR7 ;  /* 0x00000007000e7c82 */ /* 0x000fe20008000000 */
[----:B------:R-:W-:Y:S01]  /*2960*/  UMOV UR15, 0x40000040 ;  /* 0x40000040000f7882 */ /* 0x000fe20000000000 */
        /* <DEDUP_REMOVED lines=17> */
[----:B------:R-:W-:Y:S01]  /*2a80*/  UMOV UR11, 0x40000040 ;  /* 0x40000040000b7882 */ /* 0x000fe20000000000 */
        /* <DEDUP_REMOVED lines=218> */
[----:B------:R-:W-:Y:S01]  /*3830*/  BPT.TRAP 0x1 ;  /* 0x000000040000795c */ /* 0x000fe20000300000 */
.L_x_26:
[----:B------:R-:W-:Y:S01]  /*3840*/  ULEA UR6, UR4, UR40, 0x3 ;  /* 0x0000002804067291 */ /* 0x000fe2000f8e183f */
[----:B------:R-:W-:-:S03]  /*3850*/  ISETP.GT.U32.AND P1, PT, R16, 0x1, PT ;  /* 0x000000011000780c */ /* 0x000fc60003f24070 */
[----:B------:R-:W-:-:S04]  /*3860*/  UIADD3 UR6, UR6, 0x30, URZ ;  /* 0x0000003006067890 */ /* 0x000fc8000fffe03f */
[----:B------:R-:W-:-:S09]  /*3870*/  UPRMT UR6, URZ, 0x654, UR6 ;  /* 0x000006543f067896 */ /* 0x000fd20008000006 */
[----:B------:R-:W-:Y:S01]  /*3880*/  SYNCS.ARRIVE.TRANS64.RED.A1T0 RZ, [UR6], RZ ;  /* 0x000000ffffff79a7 */ /* 0x000fe20008100406 */
[----:B------:R-:W-:Y:S05]  /*3890*/  @P1 BRA `(.L_x_27) ;  /* 0x0000000000041947 */ /* 0x000fea0003800000 */
[----:B------:R-:W-:Y:S01]  /*38a0*/  BPT.TRAP 0x1 ;  /* 0x000000040000795c */ /* 0x000fe20000300000 */
.L_x_27:
[----:B------:R-:W-:Y:S01]  /*38b0*/  UIADD3 UR5, UR5, 0x1, URZ ;  /* 0x0000000105057890 */ /* 0x000fe2000fffe03f */
[C---:B------:R-:W-:Y:S01]  /*38c0*/  ISETP.GT.AND P1, PT, R0.reuse, 0x1, PT ;  /* 0x000000010000780c */ /* 0x040fe20003f24270 */
[----:B------:R-:W-:Y:S01]  /*38d0*/  UIADD3 UR4, UR4, 0x1, URZ ;  /* 0x0000000104047890 */ /* 0x000fe2000fffe03f */
[----:B------:R-:W-:Y:S01]  /*38e0*/  VIADD R0, R0, 0xffffffff ;  /* 0xffffffff00007836 */ /* 0x000fe20000000000 */
[----:B------:R-:W-:Y:S02]  /*38f0*/  UISETP.NE.AND UP0, UPT, UR5, 0x6, UPT ;  /* 0x000000060500788c */ /* 0x000fe4000bf05270 */
[----:B------:R-:W-:Y:S02]  /*3900*/  UISETP.NE.AND UP1, UPT, UR4, 0x6, UPT ;  /* 0x000000060400788c */ /* 0x000fe4000bf25270 */
[----:B------:R-:W-:Y:S02]  /*3910*/  USEL UR6, URZ, 0x1, UP0 ;  /* 0x000000013f067887 */ /* 0x000fe40008000000 */
[----:B------:R-:W-:-:S02]  /*3920*/  USEL UR5, UR5, URZ, UP0 ;  /* 0x0000003f05057287 */ /* 0x000fc40008000000 */
[----:B------:R-:W-:Y:S02]  /*3930*/  USEL UR4, UR4, URZ, UP1 ;  /* 0x0000003f04047287 */ /* 0x000fe40008800000 */
[----:B------:R-:W-:Y:S01]  /*3940*/  LOP3.LUT R5, R5, UR6, RZ, 0x3c, !PT ;  /* 0x0000000605057c12 */ /* 0x000fe2000f8e3cff */
[----:B------:R-:W-:Y:S09]  /*3950*/  @P1 BRA `(.L_x_28) ;  /* 0xffffffec00881947 */ /* 0x000ff2000383ffff */
.L_x_21:
[----:B------:R-:W3:Y:S01]  /*3960*/  LDC R0, c[0x0][0x28c] ;  /* 0x0000a300ff007b82 */ /* 0x000ee20000000800 */
[----:B------:R4:W-:Y:S01]  /*3970*/  SYNCS.ARRIVE.TRANS64.A1T0 RZ, [R70+UR42], RZ ;  /* 0x000000ff46ff79a7 */ /* 0x0009e2000810002a */
[----:B---3--:R-:W-:-:S13]  /*3980*/  ISETP.GE.AND P1, PT, R0, 0x1, PT ;  /* 0x000000010000780c */ /* 0x008fda0003f26270 */
[----:B----4-:R-:W-:Y:S05]  /*3990*/  @!P1 BRA `(.L_x_29) ;  /* 0x0000000000349947 */ /* 0x010fea0003800000 */
[----:B------:R-:W-:Y:S05]  /*39a0*/  @!P0 BRA `(.L_x_30) ;  /* 0x0000000000048947 */ /* 0x000fea0003800000 */
[----:B------:R-:W-:Y:S01]  /*39b0*/  BPT.TRAP 0x1 ;  /* 0x000000040000795c */ /* 0x000fe20000300000 */
.L_x_30:
[----:B------:R-:W-:Y:S01]  /*39c0*/  UIADD3 UR6, UR43, UR36, URZ ;  /* 0x000000242b067290 */ /* 0x000fe2000fffe03f */
[----:B------:R-:W-:-:S03]  /*39d0*/  ISETP.GT.U32.AND P0, PT, R16, 0x1, PT ;  /* 0x000000011000780c */ /* 0x000fc60003f04070 */
[----:B------:R-:W-:-:S04]  /*39e0*/  UIMAD.WIDE.U32 UR4, UR6, -0x55555555, URZ ;  /* 0xaaaaaaab060478a5 */ /* 0x000fc8000f8e003f */
[----:B------:R-:W-:-:S04]  /*39f0*/  USHF.R.U32.HI UR4, URZ, 0x2, UR5 ;  /* 0x000000023f047899 */ /* 0x000fc80008011605 */
[----:B------:R-:W-:-:S04]  /*3a00*/  UIMAD UR6, UR4, -0x6, UR6 ;  /* 0xfffffffa040678a4 */ /* 0x000fc8000f8e0206 */
[----:B------:R-:W-:-:S04]  /*3a10*/  ULEA UR6, UR6, UR40, 0x3 ;  /* 0x0000002806067291 */ /* 0x000fc8000f8e183f */
[----:B------:R-:W-:-:S04]  /*3a20*/  UIADD3 UR6, UR6, 0x30, URZ ;  /* 0x0000003006067890 */ /* 0x000fc8000fffe03f */
[----:B------:R-:W-:-:S09]  /*3a30*/  UPRMT UR6, URZ, 0x654, UR6 ;  /* 0x000006543f067896 */ /* 0x000fd20008000006 */
[----:B------:R-:W-:Y:S01]  /*3a40*/  SYNCS.ARRIVE.TRANS64.RED.A1T0 RZ, [UR6], RZ ;  /* 0x000000ffffff79a7 */ /* 0x000fe20008100406 */
[----:B------:R-:W-:Y:S05]  /*3a50*/  @P0 BRA `(.L_x_29) ;  /* 0x0000000000040947 */ /* 0x000fea0003800000 */
[----:B------:R-:W-:Y:S01]  /*3a60*/  BPT.TRAP 0x1 ;  /* 0x000000040000795c */ /* 0x000fe20000300000 */
.L_x_29:
[----:B------:R-:W-:Y:S01]  /*3a70*/  SHF.L.U32 R0, R81, 0x1f, RZ ;  /* 0x0000001f51007819 */ /* 0x000fe200000006ff */
[----:B------:R-:W-:Y:S01]  /*3a80*/  UIADD3 UR36, UR39, UR36, URZ ;  /* 0x0000002427247290 */ /* 0x000fe2000fffe03f */
[----:B------:R-:W3:Y:S01]  /*3a90*/  LDC R7, c[0x0][0x288] ;  /* 0x0000a200ff077b82 */ /* 0x000ee20000000800 */
[----:B------:R-:W-:Y:S01]  /*3aa0*/  UISETP.GE.U32.AND UP1, UPT, UR39, 0x6, UPT ;  /* 0x000000062700788c */ /* 0x000fe2000bf26070 */
[----:B------:R-:W-:Y:S01]  /*3ab0*/  IMAD.SHL.U32 R8, R68, 0x2, RZ ;  /* 0x0000000244087824 */ /* 0x000fe200078e00ff */
[----:B------:R-:W-:Y:S02]  /*3ac0*/  UISETP.GT.U32.AND UP0, UPT, UR36, 0x5, UPT ;  /* 0x000000052400788c */ /* 0x000fe4000bf04070 */
[----:B------:R-:W-:Y:S02]  /*3ad0*/  UIMAD.WIDE.U32 UR4, UR36, -0x55555555, URZ ;  /* 0xaaaaaaab240478a5 */ /* 0x000fe4000f8e003f */
[----:B------:R-:W-:Y:S01]  /*3ae0*/  UISETP.LT.U32.AND UP0, UPT, UR39, 0x6, UP0 ;  /* 0x000000062700788c */ /* 0x000fe20008701070 */
[----:B------:R-:W4:Y:S01]  /*3af0*/  SYNCS.PHASECHK.TRANS64.TRYWAIT P0, [R69+UR41+0x10], R0 ;  /* 0x00001000450075a7 */ /* 0x000f220008000169 */
[----:B------:R-:W-:Y:S01]  /*3b00*/  USHF.R.U32.HI UR4, URZ, 0x2, UR5 ;  /* 0x000000023f047899 */ /* 0x000fe20008011605 */
[----:B------:R-:W-:Y:S01]  /*3b10*/  SHF.R.S32.HI R9, RZ, 0x1f, R8 ;  /* 0x0000001fff097819 */ /* 0x000fe20000011408 */
[----:B------:R-:W-:-:S02]  /*3b20*/  USEL UR6, URZ, 0x1, !UP0 ;  /* 0x000000013f067887 */ /* 0x000fc4000c000000 */
[----:B------:R-:W-:Y:S02]  /*3b30*/  UIMAD UR36, UR4, -0x6, UR36 ;  /* 0xfffffffa042478a4 */ /* 0x000fe4000f8e0224 */
[----:B------:R-:W-:-:S04]  /*3b40*/  ULOP3.LUT UR37, UR37, UR6, URZ, 0x3c, !UPT ;  /* 0x0000000625257292 */ /* 0x000fc8000f8e3c3f */
[----:B------:R-:W-:Y:S01]  /*3b50*/  @UP1 ULOP3.LUT UR37, UR37, 0x1, UR4, 0x78, !UPT ;  /* 0x0000000125251892 */ /* 0x000fe2000f8e7804 */
[----:B---34-:R-:W-:Y:S11]  /*3b60*/  @!P0 BRA `(.L_x_31) ;  /* 0x0000004400908947 */ /* 0x018ff60003800000 */
.L_x_139:
[----:B---3--:R-:W-:Y:S01]  /*3b70*/  IMAD.SHL.U32 R0, R19, 0x40, RZ ;  /* 0x0000004013007824 */ /* 0x008fe200078e00ff */
[----:B------:R-:W-:Y:S01]  /*3b80*/  ULDC UR6, c[0x0][0x284] ;  /* 0x0000a10000067ab9 */ /* 0x000fe20000000800 */
[----:B------:R-:W-:Y:S01]  /*3b90*/  IMAD R20, R22, 0x50, RZ ;  /* 0x0000005016147824 */ /* 0x000fe200078e02ff */
[----:B0-----:R-:W-:Y:S01]  /*3ba0*/  SHF.R.S32.HI R13, RZ, 0x1f, R2 ;  /* 0x0000001fff0d7819 */ /* 0x001fe20000011402 */
[----:B------:R-:W-:Y:S01]  /*3bb0*/  ULDC.64 UR4, c[0x0][0x5d0] ;  /* 0x0001740000047ab9 */ /* 0x000fe20000000a00 */
[----:B------:R-:W-:Y:S01]  /*3bc0*/  ISETP.GE.AND P0, PT, R0, UR6, PT ;  /* 0x0000000600007c0c */ /* 0x000fe2000bf06270 */
[----:B--2---:R-:W-:Y:S01]  /*3bd0*/  IMAD.WIDE.U32 R4, R2, UR4, R8 ;  /* 0x0000000402047c25 */ /* 0x004fe2000f8e0008 */
[----:B------:R-:W-:Y:S02]  /*3be0*/  SHF.R.S32.HI R21, RZ, 0x1f, R20 ;  /* 0x0000001fff157819 */ /* 0x000fe40000011414 */
[C---:B------:R-:W-:Y:S01]  /*3bf0*/  ISETP.GE.OR P0, PT, R20.reuse, R7, P0 ;  /* 0x000000071400720c */ /* 0x040fe20000706670 */
[----:B-1----:R-:W-:Y:S01]  /*3c00*/  IMAD R3, R13, UR4, RZ ;  /* 0x000000040d037c24 */ /* 0x002fe2000f8e02ff */
[----:B------:R-:W-:-:S03]  /*3c10*/  IADD3 R4, P1, R20, R4, RZ ;  /* 0x0000000414047210 */ /* 0x000fc60007f3e0ff */
[----:B------:R-:W-:-:S05]  /*3c20*/  IMAD R3, R2, UR5, R3 ;  /* 0x0000000502037c24 */ /* 0x000fca000f8e0203 */
[----:B------:R-:W-:-:S03]  /*3c30*/  IADD3.X R5, R21, R5, R3, P1, !PT ;  /* 0x0000000515057210 */ /* 0x000fc60000ffe403 */
[----:B------:R-:W-:Y:S05]  /*3c40*/  @P0 BRA `(.L_x_32) ;  /* 0x0000002800f80947 */ /* 0x000fea0003800000 */
[----:B------:R-:W0:Y:S01]  /*3c50*/  LDC.64 R10, c[0x0][0x5c8] ;  /* 0x00017200ff0a7b82 */ /* 0x000e220000000a00 */
[----:B-----5:R-:W-:Y:S01]  /*3c60*/  FSETP.NEU.AND P0, PT, R65, RZ, PT ;  /* 0x000000ff4100720b */ /* 0x020fe20003f0d000 */
[----:B------:R-:W-:Y:S01]  /*3c70*/  IMAD R3, R68, -0x2, R7 ;  /* 0xfffffffe44037824 */ /* 0x000fe200078e0207 */
[----:B------:R-:W-:Y:S01]  /*3c80*/  BSSY B0, `(.L_x_32) ;  /* 0x00002ba000007945 */ /* 0x000fe20003800000 */
[----:B------:R-:W-:-:S04]  /*3c90*/  IMAD.WIDE R76, R19, 0x40, R66 ;  /* 0x00000040134c7825 */ /* 0x000fc800078e0242 */
[----:B------:R-:W-:Y:S02]  /*3ca0*/  IMAD.IADD R3, R3, 0x1, -R20 ;  /* 0x0000000103037824 */ /* 0x000fe400078e0a14 */
[----:B------:R-:W-:-:S03]  /*3cb0*/  IMAD.IADD R0, R73, 0x1, -R0 ;  /* 0x0000000149007824 */ /* 0x000fc600078e0a00 */
[----:B------:R-:W-:-:S04]  /*3cc0*/  ISETP.GT.AND P1, PT, R3, RZ, PT ;  /* 0x000000ff0300720c */ /* 0x000fc80003f24270 */
[----:B------:R-:W-:Y:S01]  /*3cd0*/  ISETP.GT.AND P2, PT, R0, RZ, P1 ;  /* 0x000000ff0000720c */ /* 0x000fe20000f44270 */
[-C--:B0-----:R-:W-:Y:S02]  /*3ce0*/  IMAD R6, R77, R10.reuse, RZ ;  /* 0x0000000a4d067224 */ /* 0x081fe400078e02ff */
[----:B------:R-:W-:-:S04]  /*3cf0*/  IMAD.WIDE.U32 R78, R76, R10, R4 ;  /* 0x0000000a4c4e7225 */ /* 0x000fc800078e0004 */
[----:B------:R-:W-:-:S04]  /*3d00*/  IMAD R5, R76, R11, R6 ;  /* 0x0000000b4c057224 */ /* 0x000fc800078e0206 */
[----:B------:R-:W-:Y:S01]  /*3d10*/  IMAD.IADD R7, R79, 0x1, R5 ;  /* 0x000000014f077824 */ /* 0x000fe200078e0205 */
[----:B------:R-:W-:Y:S06]  /*3d20*/  @!P0 BRA `(.L_x_33) ;  /* 0x0000001c00348947 */ /* 0x000fec0003800000 */
[----:B------:R-:W0:Y:S01]  /*3d30*/  LDC.64 R82, c[0x0][0x5b8] ;  /* 0x00016e00ff527b82 */ /* 0x000e220000000a00 */
[----:B------:R-:W-:-:S07]  /*3d40*/  ULDC.64 UR4, c[0x0][0x5c0] ;  /* 0x0001700000047ab9 */ /* 0x000fce0000000a00 */
[----:B------:R-:W1:Y:S08]  /*3d50*/  LDC.64 R84, c[0x0][0x5b0] ;  /* 0x00016c00ff547b82 */ /* 0x000e700000000a00 */
[----:B------:R-:W2:Y:S01]  /*3d60*/  LDC.64 R86, c[0x0][0x5a8] ;  /* 0x00016a00ff567b82 */ /* 0x000ea20000000a00 */
[-C--:B0-----:R-:W-:Y:S02]  /*3d70*/  IMAD R6, R13, R82.reuse, RZ ;  /* 0x000000520d067224 */ /* 0x081fe400078e02ff */
[----:B------:R-:W-:-:S04]  /*3d80*/  IMAD.WIDE.U32 R4, R2, R82, R8 ;  /* 0x0000005202047225 */ /* 0x000fc800078e0008 */
[----:B------:R-:W-:Y:S01]  /*3d90*/  IMAD R79, R2, R83, R6 ;  /* 0x00000053024f7224 */ /* 0x000fe200078e0206 */
[----:B------:R-:W-:Y:S01]  /*3da0*/  IADD3 R12, P0, R20, R4, RZ ;  /* 0x00000004140c7210 */ /* 0x000fe20007f1e0ff */
[----:B-1----:R-:W-:-:S03]  /*3db0*/  IMAD R4, R77, R84, RZ ;  /* 0x000000544d047224 */ /* 0x002fc600078e02ff */
[----:B------:R-:W-:Y:S01]  /*3dc0*/  IADD3.X R13, R21, R5, R79, P0, !PT ;  /* 0x00000005150d7210 */ /* 0x000fe200007fe44f */
[C---:B------:R-:W-:Y:S02]  /*3dd0*/  IMAD R83, R76.reuse, R85, R4 ;  /* 0x000000554c537224 */ /* 0x040fe400078e0204 */
[----:B------:R-:W-:-:S04]  /*3de0*/  IMAD.WIDE.U32 R4, R76, R84, R12 ;  /* 0x000000544c047225 */ /* 0x000fc800078e000c */
[----:B------:R-:W-:Y:S01]  /*3df0*/  IMAD.IADD R5, R5, 0x1, R83 ;  /* 0x0000000105057824 */ /* 0x000fe200078e0253 */
[----:B--2---:R-:W-:-:S04]  /*3e00*/  LEA R14, P0, R4, R86, 0x1 ;  /* 0x00000056040e7211 */ /* 0x004fc800078008ff */
[----:B------:R-:W-:-:S05]  /*3e10*/  LEA.HI.X R15, R4, R87, R5, 0x1, P0 ;  /* 0x00000057040f7211 */ /* 0x000fca00000f0c05 */
[----:B------:R-:W2:Y:S01]  /*3e20*/  @P2 LDG.E.LTC128B.U16 R19, desc[UR46][R14.64] ;  /* 0x0000002e0e132981 */ /* 0x000ea2000c1e1520 */
[----:B------:R-:W-:Y:S01]  /*3e30*/  IMAD.WIDE.U32 R4, R76, R84, R20 ;  /* 0x000000544c047225 */ /* 0x000fe200078e0014 */
[----:B------:R-:W-:Y:S02]  /*3e40*/  BSSY B1, `(.L_x_34) ;  /* 0x0000015000017945 */ /* 0x000fe40003800000 */
[----:B------:R-:W-:-:S04]  /*3e50*/  IADD3 R74, P0, R8, R4, RZ ;  /* 0x00000004084a7210 */ /* 0x000fc80007f1e0ff */
[----:B------:R-:W-:Y:S02]  /*3e60*/  IADD3.X R75, R9, R83, R5, P0, !PT ;  /* 0x00000053094b7210 */ /* 0x000fe400007fe405 */
[----:B------:R-:W-:Y:S01]  /*3e70*/  LEA R6, P0, R78, UR4, 0x1 ;  /* 0x000000044e067c11 */ /* 0x000fe2000f8008ff */
[----:B------:R-:W-:-:S03]  /*3e80*/  IMAD.WIDE.U32 R74, R2, R82, R74 ;  /* 0x00000052024a7225 */ /* 0x000fc600078e004a */
[----:B------:R-:W-:Y:S02]  /*3e90*/  LEA.HI.X R7, R78, UR5, R7, 0x1, P0 ;  /* 0x000000054e077c11 */ /* 0x000fe400080f0c07 */
[----:B------:R-:W-:-:S04]  /*3ea0*/  ISETP.GT.AND P0, PT, R3, 0x1, PT ;  /* 0x000000010300780c */ /* 0x000fc80003f04270 */
[----:B------:R-:W-:Y:S01]  /*3eb0*/  ISETP.GT.AND P3, PT, R0, RZ, P0 ;  /* 0x000000ff0000720c */ /* 0x000fe20000764270 */
[----:B--2---:R-:W-:-:S04]  /*3ec0*/  IMAD.U32 R4, R19, 0x10000, RZ ;  /* 0x0001000013047824 */ /* 0x004fc800078e00ff */
[----:B------:R-:W-:Y:S01]  /*3ed0*/  FMUL R5, R4, R65 ;  /* 0x0000004104057220 */ /* 0x000fe20000400000 */
[----:B------:R-:W-:-:S03]  /*3ee0*/  LEA R4, P4, R74, R86, 0x1 ;  /* 0x000000564a047211 */ /* 0x000fc600078808ff */
[----:B------:R-:W-:-:S05]  /*3ef0*/  FFMA R5, R56, R64, R5 ;  /* 0x0000004038057223 */ /* 0x000fca0000000005 */
[----:B------:R-:W-:Y:S01]  /*3f00*/  F2FP.BF16.F32.PACK_AB R14, RZ, R5 ;  /* 0x00000005ff0e723e */ /* 0x000fe200000010ff */
[----:B------:R-:W-:-:S03]  /*3f10*/  IMAD.IADD R5, R79, 0x1, R75 ;  /* 0x000000014f057824 */ /* 0x000fc600078e024b */
[----:B------:R-:W-:Y:S01]  /*3f20*/  PRMT R15, R14, 0x7610, R15 ;  /* 0x000076100e0f7816 */ /* 0x000fe2000000000f */
[----:B------:R-:W-:Y:S01]  /*3f30*/  IMAD.SHL.U32 R14, R84, 0x8, RZ ;  /* 0x00000008540e7824 */ /* 0x000fe200078e00ff */
[----:B------:R-:W-:-:S03]  /*3f40*/  LEA.HI.X R5, R74, R87, R5, 0x1, P4 ;  /* 0x000000574a057211 */ /* 0x000fc600020f0c05 */
[----:B------:R0:W-:Y:S02]  /*3f50*/  @P2 STG.E.U16 desc[UR46][R6.64], R15 ;  /* 0x0000000f06002986 */ /* 0x0001e4000c10152e */
[----:B0-----:R-:W-:Y:S01]  /*3f60*/  SHF.L.U64.HI R15, R84, 0x3, R85 ;  /* 0x00000003540f7819 */ /* 0x001fe20000010255 */
[----:B------:R-:W-:Y:S06]  /*3f70*/  @!P3 BRA `(.L_x_35) ;  /* 0x000000000004b947 */ /* 0x000fec0003800000 */
[----:B------:R0:W5:Y:S02]  /*3f80*/  LDG.E.LTC128B.U16 R19, desc[UR46][R4.64+0x2] ;  /* 0x0000022e04137981 */ /* 0x000164000c1e1520 */
.L_x_35:
[----:B------:R-:W-:Y:S05]  /*3f90*/  BSYNC B1 ;  /* 0x0000000000017941 */ /* 0x000fea0003800000 */
.L_x_34:
[----:B------:R-:W-:Y:S01]  /*3fa0*/  IMAD.WIDE.U32 R14, R76, R84, R14 ;  /* 0x000000544c0e7225 */ /* 0x000fe200078e000e */
[----:B------:R-:W-:-:S03]  /*3fb0*/  ISETP.GT.AND P1, PT, R0, 0x8, P1 ;  /* 0x000000080000780c */ /* 0x000fc60000f24270 */
[----:B-----5:R-:W-:Y:S02]  /*3fc0*/  IMAD.U32 R22, R19, 0x10000, RZ ;  /* 0x0001000013167824 */ /* 0x020fe400078e00ff */
[----:B------:R-:W-:Y:S01]  /*3fd0*/  IMAD.IADD R83, R83, 0x1, R15 ;  /* 0x0000000153537824 */ /* 0x000fe200078e020f */
[----:B------:R-:W-:Y:S01]  /*3fe0*/  IADD3 R15, P2, R12, R14, RZ ;  /* 0x0000000e0c0f7210 */ /* 0x000fe20007f5e0ff */
[----:B------:R-:W-:-:S04]  /*3ff0*/  FMUL R22, R22, R65 ;  /* 0x0000004116167220 */ /* 0x000fc80000400000 */
[----:B------:R-:W-:Y:S01]  /*4000*/  FFMA R22, R57, R64, R22 ;  /* 0x0000004039167223 */ /* 0x000fe20000000016 */
[----:B------:R-:W-:Y:S01]  /*4010*/  IMAD.X R56, R83, 0x1, R13, P2 ;  /* 0x0000000153387824 */ /* 0x000fe200010e060d */
[----:B------:R-:W-:-:S03]  /*4020*/  LEA R12, P2, R15, R86, 0x1 ;  /* 0x000000560f0c7211 */ /* 0x000fc600078408ff */
[----:B------:R-:W-:Y:S02]  /*4030*/  F2FP.BF16.F32.PACK_AB R22, RZ, R22 ;  /* 0x00000016ff16723e */ /* 0x000fe400000010ff */
[----:B------:R-:W-:-:S03]  /*4040*/  LEA.HI.X R13, R15, R87, R56, 0x1, P2 ;  /* 0x000000570f0d7211 */ /* 0x000fc600010f0c38 */
[----:B------:R1:W-:Y:S04]  /*4050*/  @P3 STG.E.U16 desc[UR46][R6.64+0x2], R22 ;  /* 0x0000021606003986 */ /* 0x0003e8000c10152e */
[----:B------:R-:W2:Y:S01]  /*4060*/  @P1 LDG.E.LTC128B.U16 R19, desc[UR46][R12.64] ;  /* 0x0000002e0c131981 */ /* 0x000ea2000c1e1520 */
[----:B------:R-:W-:Y:S01]  /*4070*/  IADD3 R14, P2, P3, R8, R14, R20 ;  /* 0x0000000e080e7210 */ /* 0x000fe20007b5e014 */
[----:B------:R-:W-:Y:S01]  /*4080*/  BSSY B1, `(.L_x_36) ;  /* 0x0000011000017945 */ /* 0x000fe20003800000 */
[C---:B------:R-:W-:Y:S02]  /*4090*/  SHF.L.U64.HI R11, R10.reuse, 0x4, R11 ;  /* 0x000000040a0b7819 */ /* 0x040fe4000001020b */
[----:B------:R-:W-:Y:S02]  /*40a0*/  IADD3.X R15, R9, R83, R21, P2, P3 ;  /* 0x00000053090f7210 */ /* 0x000fe400017e6415 */
[----:B------:R-:W-:-:S02]  /*40b0*/  LEA R10, P2, R10, R6, 0x4 ;  /* 0x000000060a0a7211 */ /* 0x000fc400078420ff */
[----:B------:R-:W-:Y:S01]  /*40c0*/  ISETP.GT.AND P0, PT, R0, 0x8, P0 ;  /* 0x000000080000780c */ /* 0x000fe20000704270 */
[----:B------:R-:W-:-:S04]  /*40d0*/  IMAD.WIDE.U32 R14, R2, R82, R14 ;  /* 0x00000052020e7225 */ /* 0x000fc800078e000e */
[----:B------:R-:W-:Y:S02]  /*40e0*/  IMAD.X R11, R11, 0x1, R7, P2 ;  /* 0x000000010b0b7824 */ /* 0x000fe400010e0607 */
[----:B------:R-:W-:Y:S02]  /*40f0*/  IMAD.IADD R2, R79, 0x1, R15 ;  /* 0x000000014f027824 */ /* 0x000fe400078e020f */
[----:B--2---:R-:W-:-:S04]  /*4100*/  IMAD.U32 R8, R19, 0x10000, RZ ;  /* 0x0001000013087824 */ /* 0x004fc800078e00ff */
[----:B------:R-:W-:Y:S01]  /*4110*/  FMUL R9, R8, R65 ;  /* 0x0000004108097220 */ /* 0x000fe20000400000 */
[----:B------:R-:W-:-:S03]  /*4120*/  LEA R8, P3, R14, R86, 0x1 ;  /* 0x000000560e087211 */ /* 0x000fc600078608ff */
[----:B------:R-:W-:-:S05]  /*4130*/  FFMA R9, R58, R64, R9 ;  /* 0x000000403a097223 */ /* 0x000fca0000000009 */
[----:B------:R-:W-:Y:S02]  /*4140*/  F2FP.BF16.F32.PACK_AB R12, RZ, R9 ;  /* 0x00000009ff0c723e */ /* 0x000fe400000010ff */
[----:B------:R-:W-:-:S03]  /*4150*/  LEA.HI.X R9, R14, R87, R2, 0x1, P3 ;  /* 0x000000570e097211 */ /* 0x000fc600018f0c02 */
[----:B------:R1:W-:Y:S01]  /*4160*/  @P1 STG.E.U16 desc[UR46][R10.64], R12 ;  /* 0x0000000c0a001986 */ /* 0x0003e2000c10152e */
[----:B------:R-:W-:Y:S05]  /*4170*/  @!P0 BRA `(.L_x_37) ;  /* 0x0000000000048947 */ /* 0x000fea0003800000 */
[----:B------:R2:W5:Y:S02]  /*4180*/  LDG.E.LTC128B.U16 R19, desc[UR46][R8.64+0x2] ;  /* 0x0000022e08137981 */ /* 0x000564000c1e1520 */
.L_x_37:
[----:B------:R-:W-:Y:S05]  /*4190*/  BSYNC B1 ;  /* 0x0000000000017941 */ /* 0x000fea0003800000 */
.L_x_36:
[----:B-----5:R-:W-:Y:S01]  /*41a0*/  IMAD.U32 R2, R19, 0x10000, RZ ;  /* 0x0001000013027824 */ /* 0x020fe200078e00ff */
[----:B------:R-:W-:Y:S01]  /*41b0*/  ISETP.GT.AND P1, PT, R3, 0x8, PT ;  /* 0x000000080300780c */ /* 0x000fe20003f24270 */
[----:B------:R-:W-:Y:S02]  /*41c0*/  BSSY B1, `(.L_x_38) ;  /* 0x0000008000017945 */ /* 0x000fe40003800000 */
[----:B------:R-:W-:Y:S01]  /*41d0*/  FMUL R2, R2, R65 ;  /* 0x0000004102027220 */ /* 0x000fe20000400000 */
[----:B------:R-:W-:-:S03]  /*41e0*/  ISETP.GT.AND P2, PT, R0, RZ, P1 ;  /* 0x000000ff0000720c */ /* 0x000fc60000f44270 */
[----:B------:R-:W-:-:S05]  /*41f0*/  FFMA R2, R59, R64, R2 ;  /* 0x000000403b027223 */ /* 0x000fca0000000002 */
[----:B------:R-:W-:-:S05]  /*4200*/  F2FP.BF16.F32.PACK_AB R2, RZ, R2 ;  /* 0x00000002ff02723e */ /* 0x000fca00000010ff */
[----:B------:R3:W-:Y:S01]  /*4210*/  @P0 STG.E.U16 desc[UR46][R10.64+0x2], R2 ;  /* 0x000002020a000986 */ /* 0x0007e2000c10152e */
[----:B------:R-:W-:Y:S05]  /*4220*/  @!P2 BRA `(.L_x_39) ;  /* 0x000000000004a947 */ /* 0x000fea0003800000 */
[----:B------:R4:W5:Y:S02]  /*4230*/  LDG.E.LTC128B.U16 R19, desc[UR46][R4.64+0x10] ;  /* 0x0000102e04137981 */ /* 0x000964000c1e1520 */
.L_x_39:
[----:B------:R-:W-:Y:S05]  /*4240*/  BSYNC B1 ;  /* 0x0000000000017941 */ /* 0x000fea0003800000 */
.L_x_38:
[----:B---3-5:R-:W-:Y:S01]  /*4250*/  IMAD.U32 R2, R19, 0x10000, RZ ;  /* 0x0001000013027824 */ /* 0x028fe200078e00ff */
        /* <DEDUP_REMOVED lines=9> */
.L_x_41:
[----:B------:R-:W-:Y:S05]  /*42f0*/  BSYNC B1 ;  /* 0x0000000000017941 */ /* 0x000fea0003800000 */
.L_x_40:
[----:B-----5:R-:W-:Y:S01]  /*4300*/  IMAD.U32 R2, R19, 0x10000, RZ ;  /* 0x0001000013027824 */ /* 0x020fe200078e00ff */
[----:B------:R-:W-:Y:S01]  /*4310*/  ISETP.GT.AND P1, PT, R0, 0x8, P1 ;  /* 0x000000080000780c */ /* 0x000fe20000f24270 */
[----:B------:R-:W-:Y:S02]  /*4320*/  BSSY B1, `(.L_x_42) ;  /* 0x0000007000017945 */ /* 0x000fe40003800000 */
[----:B------:R-:W-:-:S04]  /*4330*/  FMUL R2, R2, R65 ;  /* 0x0000004102027220 */ /* 0x000fc80000400000 */
[----:B------:R-:W-:-:S05]  /*4340*/  FFMA R2, R61, R64, R2 ;  /* 0x000000403d027223 */ /* 0x000fca0000000002 */
[----:B------:R-:W-:-:S05]  /*4350*/  F2FP.BF16.F32.PACK_AB R2, RZ, R2 ;  /* 0x00000002ff02723e */ /* 0x000fca00000010ff */
[----:B------:R0:W-:Y:S01]  /*4360*/  @P3 STG.E.U16 desc[UR46][R6.64+0x12], R2 ;  /* 0x0000120206003986 */ /* 0x0001e2000c10152e */
[----:B------:R-:W-:Y:S05]  /*4370*/  @!P1 BRA `(.L_x_43) ;  /* 0x0000000000049947 */ /* 0x000fea0003800000 */
[----:B------:R0:W5:Y:S02]  /*4380*/  LDG.E.LTC128B.U16 R19, desc[UR46][R8.64+0x10] ;  /* 0x0000102e08137981 */ /* 0x000164000c1e1520 */
.L_x_43:
[----:B------:R-:W-:Y:S05]  /*4390*/  BSYNC B1 ;  /* 0x0000000000017941 */ /* 0x000fea0003800000 */
.L_x_42:
[----:B0----5:R-:W-:Y:S01]  /*43a0*/  IMAD.U32 R2, R19, 0x10000, RZ ;  /* 0x0001000013027824 */ /* 0x021fe200078e00ff */
[----:B------:R-:W-:Y:S01]  /*43b0*/  ISETP.GT.AND P0, PT, R0, 0x8, P0 ;  /* 0x000000080000780c */ /* 0x000fe20000704270 */
[----:B------:R-:W-:Y:S02]  /*43c0*/  BSSY B1, `(.L_x_44) ;  /* 0x0000007000017945 */ /* 0x000fe40003800000 */
[----:B---3--:R-:W-:-:S04]  /*43d0*/  FMUL R13, R2, R65 ;  /* 0x00000041020d7220 */ /* 0x008fc80000400000 */
[----:B------:R-:W-:-:S05]  /*43e0*/  FFMA R13, R62, R64, R13 ;  /* 0x000000403e0d7223 */ /* 0x000fca000000000d */
[----:B------:R-:W-:-:S05]  /*43f0*/  F2FP.BF16.F32.PACK_AB R13, RZ, R13 ;  /* 0x0000000dff0d723e */ /* 0x000fca00000010ff */
[----:B------:R0:W-:Y:S01]  /*4400*/  @P1 STG.E.U16 desc[UR46][R10.64+0x10], R13 ;  /* 0x0000100d0a001986 */ /* 0x0001e2000c10152e */
[----:B------:R-:W-:Y:S05]  /*4410*/  @!P0 BRA `(.L_x_45) ;  /* 0x0000000000048947 */ /* 0x000fea0003800000 */
[----:B------:R3:W5:Y:S02]  /*4420*/  LDG.E.LTC128B.U16 R19, desc[UR46][R8.64+0x12] ;  /* 0x0000122e08137981 */ /* 0x000764000c1e1520 */
.L_x_45:
[----:B------:R-:W-:Y:S05]  /*4430*/  BSYNC B1 ;  /* 0x0000000000017941 */ /* 0x000fea0003800000 */
.L_x_44:
        /* <DEDUP_REMOVED lines=10> */
.L_x_47:
[----:B------:R-:W-:Y:S05]  /*44e0*/  BSYNC B1 ;  /* 0x0000000000017941 */ /* 0x000fea0003800000 */
.L_x_46:
[----:B0----5:R-:W-:Y:S01]  /*44f0*/  IMAD.U32 R2, R19, 0x10000, RZ ;  /* 0x0001000013027824 */ /* 0x021fe200078e00ff */
        /* <DEDUP_REMOVED lines=9> */
.L_x_49:
[----:B------:R-:W-:Y:S05]  /*4590*/  BSYNC B1 ;  /* 0x0000000000017941 */ /* 0x000fea0003800000 */
.L_x_48:
        /* <DEDUP_REMOVED lines=9> */
.L_x_51:
[----:B------:R-:W-:Y:S05]  /*4630*/  BSYNC B1 ;  /* 0x0000000000017941 */ /* 0x000fea0003800000 */
.L_x_50:
[----:B0----5:R-:W-:Y:S01]  /*4640*/  IMAD.U32 R2, R19, 0x10000, RZ ;  /* 0x0001000013027824 */ /* 0x021fe200078e00ff */
        /* <DEDUP_REMOVED lines=8> */
.L_x_53:
[----:B------:R-:W-:Y:S05]  /*46d0*/  BSYNC B1 ;  /* 0x0000000000017941 */ /* 0x000fea0003800000 */
.L_x_52:
        /* <DEDUP_REMOVED lines=10> */
.L_x_55:
[----:B------:R-:W-:Y:S05]  /*4780*/  BSYNC B1 ;  /* 0x0000000000017941 */ /* 0x000fea0003800000 */
.L_x_54:
        /* <DEDUP_REMOVED lines=10> */
.L_x_57:
[----:B------:R-:W-:Y:S05]  /*4830*/  BSYNC B1 ;  /* 0x0000000000017941 */ /* 0x000fea0003800000 */
.L_x_56:
        /* <DEDUP_REMOVED lines=9> */
.L_x_59:
[----:B------:R-:W-:Y:S05]  /*48d0*/  BSYNC B1 ;  /* 0x0000000000017941 */ /* 0x000fea0003800000 */
.L_x_58:
        /* <DEDUP_REMOVED lines=9> */
.L_x_61:
[----:B------:R-:W-:Y:S05]  /*4970*/  BSYNC B1 ;  /* 0x0000000000017941 */ /* 0x000fea0003800000 */
.L_x_60:
        /* <DEDUP_REMOVED lines=10> */
.L_x_63:
[----:B------:R-:W-:Y:S05]  /*4a20*/  BSYNC B1 ;  /* 0x0000000000017941 */ /* 0x000fea0003800000 */
.L_x_62:
        /* <DEDUP_REMOVED lines=10> */
.L_x_65:
[----:B------:R-:W-:Y:S05]  /*4ad0*/  BSYNC B1 ;  /* 0x0000000000017941 */ /* 0x000fea0003800000 */
.L_x_64:
        /* <DEDUP_REMOVED lines=9> */
.L_x_67:
[----:B------:R-:W-:Y:S05]  /*4b70*/  BSYNC B1 ;  /* 0x0000000000017941 */ /* 0x000fea0003800000 */
.L_x_66:
        /* <DEDUP_REMOVED lines=9> */
.L_x_69:
[----:B------:R-:W-:Y:S05]  /*4c10*/  BSYNC B1 ;  /* 0x0000000000017941 */ /* 0x000fea0003800000 */
.L_x_68:
        /* <DEDUP_REMOVED lines=10> */
.L_x_71:
[----:B------:R-:W-:Y:S05]  /*4cc0*/  BSYNC B1 ;  /* 0x0000000000017941 */ /* 0x000fea0003800000 */
.L_x_70:
        /* <DEDUP_REMOVED lines=10> */
.L_x_73:
[----:B------:R-:W-:Y:S05]  /*4d70*/  BSYNC B1 ;  /* 0x0000000000017941 */ /* 0x000fea0003800000 */
.L_x_72:
        /* <DEDUP_REMOVED lines=9> */
.L_x_75:
[----:B------:R-:W-:Y:S05]  /*4e10*/  BSYNC B1 ;  /* 0x0000000000017941 */ /* 0x000fea0003800000 */
.L_x_74:
        /* <DEDUP_REMOVED lines=9> */
.L_x_77:
[----:B------:R-:W-:Y:S05]  /*4eb0*/  BSYNC B1 ;  /* 0x0000000000017941 */ /* 0x000fea0003800000 */
.L_x_76:
        /* <DEDUP_REMOVED lines=10> */
.L_x_79:
[----:B------:R-:W-:Y:S05]  /*4f60*/  BSYNC B1 ;  /* 0x0000000000017941 */ /* 0x000fea0003800000 */
.L_x_78:
        /* <DEDUP_REMOVED lines=10> */
.L_x_81:
[----:B------:R-:W-:Y:S05]  /*5010*/  BSYNC B1 ;  /* 0x0000000000017941 */ /* 0x000fea0003800000 */
.L_x_80:
        /* <DEDUP_REMOVED lines=9> */
.L_x_83:
[----:B------:R-:W-:Y:S05]  /*50b0*/  BSYNC B1 ;  /* 0x0000000000017941 */ /* 0x000fea0003800000 */
.L_x_82:
        /* <DEDUP_REMOVED lines=9> */
.L_x_85:
[----:B------:R-:W-:Y:S05]  /*5150*/  BSYNC B1 ;  /* 0x0000000000017941 */ /* 0x000fea0003800000 */
.L_x_84:
        /* <DEDUP_REMOVED lines=10> */
.L_x_87:
[----:B------:R-:W-:Y:S05]  /*5200*/  BSYNC B1 ;  /* 0x0000000000017941 */ /* 0x000fea0003800000 */
.L_x_86:
        /* <DEDUP_REMOVED lines=10> */
.L_x_89:
[----:B------:R-:W-:Y:S05]  /*52b0*/  BSYNC B1 ;  /* 0x0000000000017941 */ /* 0x000fea0003800000 */
.L_x_88:
        /* <DEDUP_REMOVED lines=9> */
.L_x_91:
[----:B------:R-:W-:Y:S05]  /*5350*/  BSYNC B1 ;  /* 0x0000000000017941 */ /* 0x000fea0003800000 */
.L_x_90:
        /* <DEDUP_REMOVED lines=9> */
.L_x_93:
[----:B------:R-:W-:Y:S05]  /*53f0*/  BSYNC B1 ;  /* 0x0000000000017941 */ /* 0x000fea0003800000 */
.L_x_92:
        /* <DEDUP_REMOVED lines=10> */
.L_x_95:
[----:B------:R-:W-:Y:S05]  /*54a0*/  BSYNC B1 ;  /* 0x0000000000017941 */ /* 0x000fea0003800000 */
.L_x_94:
        /* <DEDUP_REMOVED lines=10> */
.L_x_97:
[----:B------:R-:W-:Y:S05]  /*5550*/  BSYNC B1 ;  /* 0x0000000000017941 */ /* 0x000fea0003800000 */
.L_x_96:
        /* <DEDUP_REMOVED lines=9> */
.L_x_99:
[----:B------:R-:W-:Y:S05]  /*55f0*/  BSYNC B1 ;  /* 0x0000000000017941 */ /* 0x000fea0003800000 */
.L_x_98:
        /* <DEDUP_REMOVED lines=9> */
.L_x_101:
[----:B------:R-:W-:Y:S05]  /*5690*/  BSYNC B1 ;  /* 0x0000000000017941 */ /* 0x000fea0003800000 */
.L_x_100:
        /* <DEDUP_REMOVED lines=10> */
.L_x_103:
[----:B------:R-:W-:Y:S05]  /*5740*/  BSYNC B1 ;  /* 0x0000000000017941 */ /* 0x000fea0003800000 */
.L_x_102:
[----:B0----5:R-:W-:Y:S01]  /*5750*/  IMAD.U32 R2, R19, 0x10000, RZ ;  /* 0x0001000013027824 */ /* 0x021fe200078e00ff */
[----:B------:R-:W-:Y:S01]  /*5760*/  ISETP.GT.AND P0, PT, R3, 0x49, PT ;  /* 0x000000490300780c */ /* 0x000fe20003f04270 */
[----:B------:R-:W-:Y:S01]  /*5770*/  @P2 IMAD.MOV.U32 R3, RZ, RZ, R7 ;  /* 0x000000ffff032224 */ /* 0x000fe200078e0007 */
[----:B------:R-:W-:Y:S01]  /*5780*/  BSSY B1, `(.L_x_104) ;  /* 0x0000009000017945 */ /* 0x000fe20003800000 */
[----:B------:R-:W-:Y:S01]  /*5790*/  FMUL R13, R2, R65 ;  /* 0x00000041020d7220 */ /* 0x000fe20000400000 */
[----:B------:R-:W-:Y:S01]  /*57a0*/  @P2 IMAD.MOV.U32 R2, RZ, RZ, R6 ;  /* 0x000000ffff022224 */ /* 0x000fe200078e0006 */
[----:B------:R-:W-:Y:S02]  /*57b0*/  ISETP.GT.AND P3, PT, R0, RZ, P0 ;  /* 0x000000ff0000720c */ /* 0x000fe40000764270 */
[----:B------:R-:W-:-:S05]  /*57c0*/  FFMA R13, R28, R64, R13 ;  /* 0x000000401c0d7223 */ /* 0x000fca000000000d */
[----:B------:R-:W-:-:S05]  /*57d0*/  F2FP.BF16.F32.PACK_AB R13, RZ, R13 ;  /* 0x0000000dff0d723e */ /* 0x000fca00000010ff */
[----:B------:R0:W-:Y:S01]  /*57e0*/  @P2 STG.E.U16 desc[UR46][R2.64+0x90], R13 ;  /* 0x0000900d02002986 */ /* 0x0001e2000c10152e */
[----:B------:R-:W-:Y:S05]  /*57f0*/  @!P3 BRA `(.L_x_105) ;  /* 0x000000000004b947 */ /* 0x000fea0003800000 */
[----:B------:R0:W5:Y:S02]  /*5800*/  LDG.E.LTC128B.U16 R19, desc[UR46][R4.64+0x92] ;  /* 0x0000922e04137981 */ /* 0x000164000c1e1520 */
.L_x_105:
[----:B------:R-:W-:Y:S05]  /*5810*/  BSYNC B1 ;  /* 0x0000000000017941 */ /* 0x000fea0003800000 */
.L_x_104:
        /* <DEDUP_REMOVED lines=9> */
.L_x_107:
[----:B------:R-:W-:Y:S05]  /*58b0*/  BSYNC B1 ;  /* 0x0000000000017941 */ /* 0x000fea0003800000 */
.L_x_106:
[----:B0----5:R-:W-:Y:S01]  /*58c0*/  IMAD.U32 R2, R19, 0x10000, RZ ;  /* 0x0001000013027824 */ /* 0x021fe200078e00ff */
[----:B------:R-:W-:Y:S01]  /*58d0*/  ISETP.GT.AND P0, PT, R0, 0x8, P0 ;  /* 0x000000080000780c */ /* 0x000fe20000704270 */
[----:B------:R-:W-:Y:S02]  /*58e0*/  BSSY B1, `(.L_x_108) ;  /* 0x000000a000017945 */ /* 0x000fe40003800000 */
[----:B------:R-:W-:Y:S01]  /*58f0*/  FMUL R3, R2, R65 ;  /* 0x0000004102037220 */ /* 0x000fe20000400000 */
[----:B------:R-:W-:-:S03]  /*5900*/  @P1 IMAD.MOV.U32 R2, RZ, RZ, R10 ;  /* 0x000000ffff021224 */ /* 0x000fc600078e000a */
[----:B------:R-:W-:-:S05]  /*5910*/  FFMA R3, R30, R64, R3 ;  /* 0x000000401e037223 */ /* 0x000fca0000000003 */
[----:B------:R-:W-:-:S04]  /*5920*/  F2FP.BF16.F32.PACK_AB R3, RZ, R3 ;  /* 0x00000003ff03723e */ /* 0x000fc800000010ff */
[----:B----4-:R-:W-:Y:S01]  /*5930*/  PRMT R4, R3, 0x7610, R4 ;  /* 0x0000761003047816 */ /* 0x010fe20000000004 */
[----:B------:R-:W-:-:S05]  /*5940*/  @P1 IMAD.MOV.U32 R3, RZ, RZ, R11 ;  /* 0x000000ffff031224 */ /* 0x000fca00078e000b */
[----:B------:R0:W-:Y:S01]  /*5950*/  @P1 STG.E.U16 desc[UR46][R2.64+0x90], R4 ;  /* 0x0000900402001986 */ /* 0x0001e2000c10152e */
[----:B------:R-:W-:Y:S05]  /*5960*/  @!P0 BRA `(.L_x_109) ;  /* 0x0000000000048947 */ /* 0x000fea0003800000 */
[----:B------:R4:W5:Y:S02]  /*5970*/  LDG.E.LTC128B.U16 R19, desc[UR46][R8.64+0x92] ;  /* 0x0000922e08137981 */ /* 0x000964000c1e1520 */
.L_x_109:
[----:B------:R-:W-:Y:S05]  /*5980*/  BSYNC B1 ;  /* 0x0000000000017941 */ /* 0x000fea0003800000 */
.L_x_108:
[----:B------:R-:W-:Y:S05]  /*5990*/  @!P0 BRA `(.L_x_110) ;  /* 0x0000000c00a08947 */ /* 0x000fea0003800000 */
[----:B-----5:R-:W-:-:S04]  /*59a0*/  IMAD.U32 R0, R19, 0x10000, RZ ;  /* 0x0001000013007824 */ /* 0x020fc800078e00ff */
[----:B------:R-:W-:-:S04]  /*59b0*/  FMUL R0, R0, R65 ;  /* 0x0000004100007220 */ /* 0x000fc80000400000 */
[----:B------:R-:W-:-:S05]  /*59c0*/  FFMA R0, R31, R64, R0 ;  /* 0x000000401f007223 */ /* 0x000fca0000000000 */
[----:B------:R-:W-:-:S05]  /*59d0*/  F2FP.BF16.F32.PACK_AB R0, RZ, R0 ;  /* 0x00000000ff00723e */ /* 0x000fca00000010ff */
[----:B------:R0:W-:Y:S01]  /*59e0*/  STG.E.U16 desc[UR46][R10.64+0x92], R0 ;  /* 0x000092000a007986 */ /* 0x0001e2000c10152e */
[----:B------:R-:W-:Y:S05]  /*59f0*/  BRA `(.L_x_110) ;  /* 0x0000000c00887947 */ /* 0x000fea0003800000 */
.L_x_33:
[----:B------:R-:W-:Y:S01]  /*5a00*/  ULDC.64 UR4, c[0x0][0x5c0] ;  /* 0x0001700000047ab9 */ /* 0x000fe20000000a00 */
[----:B------:R-:W-:Y:S01]  /*5a10*/  ISETP.GT.AND P3, PT, R3, 0x1, PT ;  /* 0x000000010300780c */ /* 0x000fe20003f64270 */
[-C--:B------:R-:W-:Y:S01]  /*5a20*/  FMUL R56, R56, R64.reuse ;  /* 0x0000004038387220 */ /* 0x080fe20000400000 */
[----:B------:R-:W-:Y:S01]  /*5a30*/  LEA R4, P0, R78, UR4, 0x1 ;  /* 0x000000044e047c11 */ /* 0x000fe2000f8008ff */
[-C--:B------:R-:W-:Y:S01]  /*5a40*/  FMUL R57, R57, R64.reuse ;  /* 0x0000004039397220 */ /* 0x080fe20000400000 */
[----:B------:R-:W-:Y:S01]  /*5a50*/  SHF.L.U64.HI R11, R10, 0x4, R11 ;  /* 0x000000040a0b7819 */ /* 0x000fe2000001020b */
[-C--:B------:R-:W-:Y:S01]  /*5a60*/  FMUL R58, R58, R64.reuse ;  /* 0x000000403a3a7220 */ /* 0x080fe20000400000 */
[----:B------:R-:W-:Y:S01]  /*5a70*/  LEA.HI.X R5, R78, UR5, R7, 0x1, P0 ;  /* 0x000000054e057c11 */ /* 0x000fe200080f0c07 */
[-C--:B------:R-:W-:Y:S01]  /*5a80*/  FMUL R59, R59, R64.reuse ;  /* 0x000000403b3b7220 */ /* 0x080fe20000400000 */
[----:B------:R-:W-:Y:S01]  /*5a90*/  ISETP.GT.AND P0, PT, R0, RZ, P3 ;  /* 0x000000ff0000720c */ /* 0x000fe20001f04270 */
[-C--:B------:R-:W-:Y:S01]  /*5aa0*/  FMUL R60, R60, R64.reuse ;  /* 0x000000403c3c7220 */ /* 0x080fe20000400000 */
[----:B------:R-:W-:Y:S01]  /*5ab0*/  ISETP.GT.AND P3, PT, R0, 0x8, P3 ;  /* 0x000000080000780c */ /* 0x000fe20001f64270 */
[----:B------:R-:W-:Y:S01]  /*5ac0*/  FMUL R61, R61, R64 ;  /* 0x000000403d3d7220 */ /* 0x000fe20000400000 */
[----:B------:R-:W-:Y:S01]  /*5ad0*/  F2FP.BF16.F32.PACK_AB R56, RZ, R56 ;  /* 0x00000038ff38723e */ /* 0x000fe200000010ff */
[-C--:B------:R-:W-:Y:S01]  /*5ae0*/  FMUL R62, R62, R64.reuse ;  /* 0x000000403e3e7220 */ /* 0x080fe20000400000 */
[----:B------:R-:W-:Y:S01]  /*5af0*/  ISETP.GT.AND P1, PT, R0, 0x8, P1 ;  /* 0x000000080000780c */ /* 0x000fe20000f24270 */
[----:B------:R-:W-:Y:S01]  /*5b00*/  FMUL R63, R63, R64 ;  /* 0x000000403f3f7220 */ /* 0x000fe20000400000 */
[----:B------:R-:W-:Y:S01]  /*5b10*/  LEA R10, P4, R10, R4, 0x4 ;  /* 0x000000040a0a7211 */ /* 0x000fe200078820ff */
[----:B------:R-:W-:Y:S01]  /*5b20*/  @P2 STG.E.U16 desc[UR46][R4.64], R56 ;  /* 0x0000003804002986 */ /* 0x000fe2000c10152e */
[----:B------:R-:W-:Y:S01]  /*5b30*/  F2FP.BF16.F32.PACK_AB R57, RZ, R57 ;  /* 0x00000039ff39723e */ /* 0x000fe200000010ff */
[----:B------:R-:W-:Y:S01]  /*5b40*/  FMUL R48, R48, R64 ;  /* 0x0000004030307220 */ /* 0x000fe20000400000 */
[----:B------:R-:W-:Y:S01]  /*5b50*/  ISETP.GT.AND P2, PT, R3, 0x8, PT ;  /* 0x000000080300780c */ /* 0x000fe20003f44270 */
[----:B------:R-:W-:Y:S01]  /*5b60*/  IMAD.X R11, R11, 0x1, R5, P4 ;  /* 0x000000010b0b7824 */ /* 0x000fe200020e0605 */
[----:B------:R-:W-:Y:S01]  /*5b70*/  F2FP.BF16.F32.PACK_AB R58, RZ, R58 ;  /* 0x0000003aff3a723e */ /* 0x000fe200000010ff */
[----:B------:R-:W-:Y:S01]  /*5b80*/  @P0 STG.E.U16 desc[UR46][R4.64+0x2], R57 ;  /* 0x0000023904000986 */ /* 0x000fe2000c10152e */
[C---:B------:R-:W-:Y:S01]  /*5b90*/  ISETP.GT.AND P5, PT, R0.reuse, RZ, P2 ;  /* 0x000000ff0000720c */ /* 0x040fe200017a4270 */
[--C-:B------:R-:W-:Y:S01]  /*5ba0*/  @P3 IMAD.MOV.U32 R6, RZ, RZ, R10.reuse ;  /* 0x000000ffff063224 */ /* 0x100fe200078e000a */
[----:B------:R-:W-:Y:S01]  /*5bb0*/  F2FP.BF16.F32.PACK_AB R59, RZ, R59 ;  /* 0x0000003bff3b723e */ /* 0x000fe200000010ff */
[--C-:B------:R-:W-:Y:S01]  /*5bc0*/  @P3 IMAD.MOV.U32 R7, RZ, RZ, R11.reuse ;  /* 0x000000ffff073224 */ /* 0x100fe200078e000b */
[----:B------:R-:W-:Y:S01]  /*5bd0*/  ISETP.GT.AND P0, PT, R3, 0x9, PT ;  /* 0x000000090300780c */ /* 0x000fe20003f04270 */
[----:B------:R-:W-:Y:S01]  /*5be0*/  @P1 STG.E.U16 desc[UR46][R10.64], R58 ;  /* 0x0000003a0a001986 */ /* 0x000fe2000c10152e */
[C---:B------:R-:W-:Y:S01]  /*5bf0*/  ISETP.GT.AND P2, PT, R0.reuse, 0x8, P2 ;  /* 0x000000080000780c */ /* 0x040fe20001744270 */
[-C--:B------:R-:W-:Y:S01]  /*5c00*/  FMUL R49, R49, R64.reuse ;  /* 0x0000004031317220 */ /* 0x080fe20000400000 */
[C---:B------:R-:W-:Y:S01]  /*5c10*/  ISETP.GT.AND P4, PT, R0.reuse, RZ, P0 ;  /* 0x000000ff0000720c */ /* 0x040fe20000784270 */
[----:B------:R0:W-:Y:S01]  /*5c20*/  @P3 STG.E.U16 desc[UR46][R6.64+0x2], R59 ;  /* 0x0000023b06003986 */ /* 0x0001e2000c10152e */
[----:B------:R-:W-:Y:S01]  /*5c30*/  ISETP.GT.AND P3, PT, R0, 0x8, P0 ;  /* 0x000000080000780c */ /* 0x000fe20000764270 */
[----:B------:R-:W-:Y:S01]  /*5c40*/  FMUL R50, R50, R64 ;  /* 0x0000004032327220 */ /* 0x000fe20000400000 */
[----:B------:R-:W-:Y:S01]  /*5c50*/  F2FP.BF16.F32.PACK_AB R60, RZ, R60 ;  /* 0x0000003cff3c723e */ /* 0x000fe200000010ff */
[-C--:B------:R-:W-:Y:S01]  /*5c60*/  FMUL R51, R51, R64.reuse ;  /* 0x0000004033337220 */ /* 0x080fe20000400000 */
[----:B------:R-:W-:Y:S01]  /*5c70*/  F2FP.BF16.F32.PACK_AB R61, RZ, R61 ;  /* 0x0000003dff3d723e */ /* 0x000fe200000010ff */
[----:B------:R-:W-:Y:S01]  /*5c80*/  FMUL R52, R52, R64 ;  /* 0x0000004034347220 */ /* 0x000fe20000400000 */
[----:B------:R-:W-:Y:S01]  /*5c90*/  F2FP.BF16.F32.PACK_AB R62, RZ, R62 ;  /* 0x0000003eff3e723e */ /* 0x000fe200000010ff */
[----:B------:R-:W-:Y:S01]  /*5ca0*/  @P5 STG.E.U16 desc[UR46][R4.64+0x10], R60 ;  /* 0x0000103c04005986 */ /* 0x000fe2000c10152e */
[----:B------:R-:W-:Y:S01]  /*5cb0*/  ISETP.GT.AND P1, PT, R3, 0x10, PT ;  /* 0x000000100300780c */ /* 0x000fe20003f24270 */
[-C--:B------:R-:W-:Y:S01]  /*5cc0*/  FMUL R53, R53, R64.reuse ;  /* 0x0000004035357220 */ /* 0x080fe20000400000 */
[----:B------:R-:W-:Y:S01]  /*5cd0*/  ISETP.GT.AND P0, PT, R3, 0x11, PT ;  /* 0x000000110300780c */ /* 0x000fe20003f04270 */
[--C-:B0-----:R-:W-:Y:S01]  /*5ce0*/  @P2 IMAD.MOV.U32 R6, RZ, RZ, R10.reuse ;  /* 0x000000ffff062224 */ /* 0x101fe200078e000a */
[----:B------:R-:W-:Y:S01]  /*5cf0*/  @P4 STG.E.U16 desc[UR46][R4.64+0x12], R61 ;  /* 0x0000123d04004986 */ /* 0x000fe2000c10152e */
[--C-:B------:R-:W-:Y:S01]  /*5d00*/  @P2 IMAD.MOV.U32 R7, RZ, RZ, R11.reuse ;  /* 0x000000ffff072224 */ /* 0x100fe200078e000b */
[----:B------:R-:W-:Y:S01]  /*5d10*/  ISETP.GT.AND P5, PT, R0, RZ, P1 ;  /* 0x000000ff0000720c */ /* 0x000fe20000fa4270 */
[-C--:B------:R-:W-:Y:S01]  /*5d20*/  FMUL R54, R54, R64.reuse ;  /* 0x0000004036367220 */ /* 0x080fe20000400000 */
[----:B------:R-:W-:Y:S01]  /*5d30*/  F2FP.BF16.F32.PACK_AB R63, RZ, R63 ;  /* 0x0000003fff3f723e */ /* 0x000fe200000010ff */
[-C--:B------:R-:W-:Y:S01]  /*5d40*/  FMUL R55, R55, R64.reuse ;  /* 0x0000004037377220 */ /* 0x080fe20000400000 */
[----:B------:R0:W-:Y:S01]  /*5d50*/  @P2 STG.E.U16 desc[UR46][R6.64+0x10], R62 ;  /* 0x0000103e06002986 */ /* 0x0001e2000c10152e */
[----:B------:R-:W-:Y:S01]  /*5d60*/  ISETP.GT.AND P1, PT, R0, 0x8, P1 ;  /* 0x000000080000780c */ /* 0x000fe20000f24270 */
[-C--:B------:R-:W-:Y:S01]  /*5d70*/  FMUL R40, R40, R64.reuse ;  /* 0x0000004028287220 */ /* 0x080fe20000400000 */
[----:B------:R-:W-:Y:S01]  /*5d80*/  ISETP.GT.AND P4, PT, R0, RZ, P0 ;  /* 0x000000ff0000720c */ /* 0x000fe20000784270 */
[----:B------:R-:W-:Y:S01]  /*5d90*/  FMUL R41, R41, R64 ;  /* 0x0000004029297220 */ /* 0x000fe20000400000 */
[----:B------:R-:W-:Y:S01]  /*5da0*/  F2FP.BF16.F32.PACK_AB R48, RZ, R48 ;  /* 0x00000030ff30723e */ /* 0x000fe200000010ff */
[-C--:B------:R-:W-:Y:S01]  /*5db0*/  FMUL R42, R42, R64.reuse ;  /* 0x000000402a2a7220 */ /* 0x080fe20000400000 */
[----:B------:R-:W-:Y:S01]  /*5dc0*/  F2FP.BF16.F32.PACK_AB R49, RZ, R49 ;  /* 0x00000031ff31723e */ /* 0x000fe200000010ff */
[----:B------:R-:W-:Y:S01]  /*5dd0*/  FMUL R43, R43, R64 ;  /* 0x000000402b2b7220 */ /* 0x000fe20000400000 */
[----:B------:R-:W-:Y:S01]  /*5de0*/  F2FP.BF16.F32.PACK_AB R50, RZ, R50 ;  /* 0x00000032ff32723e */ /* 0x000fe200000010ff */
[----:B------:R-:W-:Y:S01]  /*5df0*/  FMUL R44, R44, R64 ;  /* 0x000000402c2c7220 */ /* 0x000fe20000400000 */
[----:B------:R-:W-:Y:S01]  /*5e00*/  ISETP.GT.AND P2, PT, R3, 0x18, PT ;  /* 0x000000180300780c */ /* 0x000fe20003f44270 */
[--C-:B0-----:R-:W-:Y:S01]  /*5e10*/  @P3 IMAD.MOV.U32 R6, RZ, RZ, R10.reuse ;  /* 0x000000ffff063224 */ /* 0x101fe200078e000a */
[----:B------:R-:W-:Y:S01]  /*5e20*/  F2FP.BF16.F32.PACK_AB R51, RZ, R51 ;  /* 0x00000033ff33723e */ /* 0x000fe200000010ff */
[--C-:B------:R-:W-:Y:S01]  /*5e30*/  @P3 IMAD.MOV.U32 R7, RZ, RZ, R11.reuse ;  /* 0x000000ffff073224 */ /* 0x100fe200078e000b */
[----:B------:R-:W-:Y:S01]  /*5e40*/  F2FP.BF16.F32.PACK_AB R52, RZ, R52 ;  /* 0x00000034ff34723e */ /* 0x000fe200000010ff */
[-C--:B------:R-:W-:Y:S01]  /*5e50*/  FMUL R45, R45, R64.reuse ;  /* 0x000000402d2d7220 */ /* 0x080fe20000400000 */
[----:B------:R-:W-:Y:S01]  /*5e60*/  F2FP.BF16.F32.PACK_AB R53, RZ, R53 ;  /* 0x00000035ff35723e */ /* 0x000fe200000010ff */
[-C--:B------:R-:W-:Y:S01]  /*5e70*/  FMUL R46, R46, R64.reuse ;  /* 0x000000402e2e7220 */ /* 0x080fe20000400000 */
[----:B------:R0:W-:Y:S01]  /*5e80*/  @P3 STG.E.U16 desc[UR46][R6.64+0x12], R63 ;  /* 0x0000123f06003986 */ /* 0x0001e2000c10152e */
[C---:B------:R-:W-:Y:S01]  /*5e90*/  ISETP.GT.AND P3, PT, R0.reuse, 0x8, P0 ;  /* 0x000000080000780c */ /* 0x040fe20000764270 */
[-C--:B------:R-:W-:Y:S01]  /*5ea0*/  FMUL R47, R47, R64.reuse ;  /* 0x000000402f2f7220 */ /* 0x080fe20000400000 */
[----:B------:R-:W-:Y:S01]  /*5eb0*/  ISETP.GT.AND P0, PT, R3, 0x19, PT ;  /* 0x000000190300780c */ /* 0x000fe20003f04270 */
[----:B------:R-:W-:Y:S01]  /*5ec0*/  @P5 STG.E.U16 desc[UR46][R4.64+0x20], R48 ;  /* 0x0000203004005986 */ /* 0x000fe2000c10152e */
[----:B------:R-:W-:Y:S01]  /*5ed0*/  ISETP.GT.AND P5, PT, R0, RZ, P2 ;  /* 0x000000ff0000720c */ /* 0x000fe200017a4270 */
[----:B------:R-:W-:Y:S01]  /*5ee0*/  FMUL R32, R32, R64 ;  /* 0x0000004020207220 */ /* 0x000fe20000400000 */
[----:B------:R-:W-:Y:S01]  /*5ef0*/  F2FP.BF16.F32.PACK_AB R54, RZ, R54 ;  /* 0x00000036ff36723e */ /* 0x000fe200000010ff */
[----:B------:R-:W-:Y:S01]  /*5f00*/  @P4 STG.E.U16 desc[UR46][R4.64+0x22], R49 ;  /* 0x0000223104004986 */ /* 0x000fe2000c10152e */
[----:B------:R-:W-:Y:S01]  /*5f10*/  ISETP.GT.AND P4, PT, R0, RZ, P0 ;  /* 0x000000ff0000720c */ /* 0x000fe20000784270 */
[----:B------:R-:W-:Y:S01]  /*5f20*/  FMUL R33, R33, R64 ;  /* 0x0000004021217220 */ /* 0x000fe20000400000 */
[----:B------:R-:W-:Y:S01]  /*5f30*/  F2FP.BF16.F32.PACK_AB R55, RZ, R55 ;  /* 0x00000037ff37723e */ /* 0x000fe200000010ff */
[--C-:B0-----:R-:W-:Y:S01]  /*5f40*/  @P1 IMAD.MOV.U32 R6, RZ, RZ, R10.reuse ;  /* 0x000000ffff061224 */ /* 0x101fe200078e000a */
[----:B------:R-:W-:Y:S01]  /*5f50*/  F2FP.BF16.F32.PACK_AB R40, RZ, R40 ;  /* 0x00000028ff28723e */ /* 0x000fe200000010ff */
[--C-:B------:R-:W-:Y:S01]  /*5f60*/  @P1 IMAD.MOV.U32 R7, RZ, RZ, R11.reuse ;  /* 0x000000ffff071224 */ /* 0x100fe200078e000b */
[----:B------:R-:W-:Y:S01]  /*5f70*/  F2FP.BF16.F32.PACK_AB R41, RZ, R41 ;  /* 0x00000029ff29723e */ /* 0x000fe200000010ff */
[----:B------:R-:W-:Y:S01]  /*5f80*/  FMUL R34, R34, R64 ;  /* 0x0000004022227220 */ /* 0x000fe20000400000 */
[----:B------:R-:W-:Y:S01]  /*5f90*/  F2FP.BF16.F32.PACK_AB R42, RZ, R42 ;  /* 0x0000002aff2a723e */ /* 0x000fe200000010ff */
[-C--:B------:R-:W-:Y:S01]  /*5fa0*/  FMUL R35, R35, R64.reuse ;  /* 0x0000004023237220 */ /* 0x080fe20000400000 */
[----:B------:R0:W-:Y:S01]  /*5fb0*/  @P1 STG.E.U16 desc[UR46][R6.64+0x20], R50 ;  /* 0x0000203206001986 */ /* 0x0001e2000c10152e */
[----:B------:R-:W-:Y:S01]  /*5fc0*/  ISETP.GT.AND P1, PT, R0, 0x8, P2 ;  /* 0x000000080000780c */ /* 0x000fe20001724270 */
[-C--:B------:R-:W-:Y:S01]  /*5fd0*/  FMUL R36, R36, R64.reuse ;  /* 0x0000004024247220 */ /* 0x080fe20000400000 */
[----:B------:R-:W-:Y:S01]  /*5fe0*/  ISETP.GT.AND P2, PT, R3, 0x20, PT ;  /* 0x000000200300780c */ /* 0x000fe20003f44270 */
[-C--:B------:R-:W-:Y:S01]  /*5ff0*/  FMUL R37, R37, R64.reuse ;  /* 0x0000004025257220 */ /* 0x080fe20000400000 */
[----:B------:R-:W-:Y:S01]  /*6000*/  F2FP.BF16.F32.PACK_AB R43, RZ, R43 ;  /* 0x0000002bff2b723e */ /* 0x000fe200000010ff */
[----:B------:R-:W-:Y:S01]  /*6010*/  FMUL R38, R38, R64 ;  /* 0x0000004026267220 */ /* 0x000fe20000400000 */
[----:B------:R-:W-:Y:S01]  /*6020*/  F2FP.BF16.F32.PACK_AB R44, RZ, R44 ;  /* 0x0000002cff2c723e */ /* 0x000fe200000010ff */
[-C--:B------:R-:W-:Y:S01]  /*6030*/  FMUL R39, R39, R64.reuse ;  /* 0x0000004027277220 */ /* 0x080fe20000400000 */
[----:B------:R-:W-:Y:S01]  /*6040*/  F2FP.BF16.F32.PACK_AB R45, RZ, R45 ;  /* 0x0000002dff2d723e */ /* 0x000fe200000010ff */
[----:B------:R-:W-:Y:S01]  /*6050*/  FMUL R24, R24, R64 ;  /* 0x0000004018187220 */ /* 0x000fe20000400000 */
[----:B------:R-:W-:Y:S01]  /*6060*/  F2FP.BF16.F32.PACK_AB R46, RZ, R46 ;  /* 0x0000002eff2e723e */ /* 0x000fe200000010ff */
        /* <DEDUP_REMOVED lines=19> */
[----:B0-----:R-:W-:Y:S01]  /*61a0*/  @P1 IMAD.MOV.U32 R6, RZ, RZ, R10 ;  /* 0x000000ffff061224 */ /* 0x001fe200078e000a */
[----:B------:R-:W-:Y:S01]  /*61b0*/  F2FP.BF16.F32.PACK_AB R36, RZ, R36 ;  /* 0x00000024ff24723e */ /* 0x000fe200000010ff */
[----:B------:R-:W-:Y:S01]  /*61c0*/  @P1 IMAD.MOV.U32 R7, RZ, RZ, R11 ;  /* 0x000000ffff071224 */ /* 0x000fe200078e000b */
[----:B------:R-:W-:Y:S01]  /*61d0*/  F2FP.BF16.F32.PACK_AB R37, RZ, R37 ;  /* 0x00000025ff25723e */ /* 0x000fe200000010ff */
[----:B------:R-:W-:Y:S01]  /*61e0*/  FMUL R30, R30, R64 ;  /* 0x000000401e1e7220 */ /* 0x000fe20000400000 */
[----:B------:R-:W-:Y:S01]  /*61f0*/  F2FP.BF16.F32.PACK_AB R38, RZ, R38 ;  /* 0x00000026ff26723e */ /* 0x000fe200000010ff */
[----:B------:R-:W-:Y:S01]  /*6200*/  FMUL R31, R31, R64 ;  /* 0x000000401f1f7220 */ /* 0x000fe20000400000 */
[----:B------:R0:W-:Y:S01]  /*6210*/  @P1 STG.E.U16 desc[UR46][R6.64+0x30], R54 ;  /* 0x0000303606001986 */ /* 0x0001e2000c10152e */
[----:B------:R-:W-:-:S02]  /*6220*/  ISETP.GT.AND P1, PT, R0, 0x8, P2 ;  /* 0x000000080000780c */ /* 0x000fc40001724270 */
[----:B------:R-:W-:Y:S02]  /*6230*/  ISETP.GT.AND P2, PT, R3, 0x28, PT ;  /* 0x000000280300780c */ /* 0x000fe40003f44270 */
[----:B------:R-:W-:Y:S02]  /*6240*/  F2FP.BF16.F32.PACK_AB R39, RZ, R39 ;  /* 0x00000027ff27723e */ /* 0x000fe400000010ff */
[----:B------:R-:W-:Y:S02]  /*6250*/  F2FP.BF16.F32.PACK_AB R24, RZ, R24 ;  /* 0x00000018ff18723e */ /* 0x000fe400000010ff */
[----:B------:R-:W-:Y:S02]  /*6260*/  F2FP.BF16.F32.PACK_AB R25, RZ, R25 ;  /* 0x00000019ff19723e */ /* 0x000fe400000010ff */
[----:B------:R-:W-:Y:S01]  /*6270*/  F2FP.BF16.F32.PACK_AB R26, RZ, R26 ;  /* 0x0000001aff1a723e */ /* 0x000fe200000010ff */
[----:B0-----:R-:W-:Y:S01]  /*6280*/  @P3 IMAD.MOV.U32 R6, RZ, RZ, R10 ;  /* 0x000000ffff063224 */ /* 0x001fe200078e000a */
[----:B------:R-:W-:Y:S01]  /*6290*/  F2FP.BF16.F32.PACK_AB R27, RZ, R27 ;  /* 0x0000001bff1b723e */ /* 0x000fe200000010ff */
[----:B------:R-:W-:Y:S01]  /*62a0*/  @P3 IMAD.MOV.U32 R7, RZ, RZ, R11 ;  /* 0x000000ffff073224 */ /* 0x000fe200078e000b */
[----:B------:R-:W-:-:S02]  /*62b0*/  F2FP.BF16.F32.PACK_AB R28, RZ, R28 ;  /* 0x0000001cff1c723e */ /* 0x000fc400000010ff */
[----:B------:R-:W-:Y:S02]  /*62c0*/  F2FP.BF16.F32.PACK_AB R29, RZ, R29 ;  /* 0x0000001dff1d723e */ /* 0x000fe400000010ff */
[----:B------:R0:W-:Y:S01]  /*62d0*/  @P3 STG.E.U16 desc[UR46][R6.64+0x32], R55 ;  /* 0x0000323706003986 */ /* 0x0001e2000c10152e */
[C---:B------:R-:W-:Y:S02]  /*62e0*/  ISETP.GT.AND P3, PT, R0.reuse, 0x8, P0 ;  /* 0x000000080000780c */ /* 0x040fe40000764270 */
[----:B------:R-:W-:Y:S01]  /*62f0*/  ISETP.GT.AND P0, PT, R3, 0x29, PT ;  /* 0x000000290300780c */ /* 0x000fe20003f04270 */
[----:B------:R-:W-:Y:S01]  /*6300*/  @P5 STG.E.U16 desc[UR46][R4.64+0x40], R40 ;  /* 0x0000402804005986 */ /* 0x000fe2000c10152e */
[C---:B------:R-:W-:Y:S02]  /*6310*/  ISETP.GT.AND P5, PT, R0.reuse, RZ, P2 ;  /* 0x000000ff0000720c */ /* 0x040fe400017a4270 */
[C---:B------:R-:W-:Y:S01]  /*6320*/  ISETP.GT.AND P2, PT, R0.reuse, 0x8, P2 ;  /* 0x000000080000780c */ /* 0x040fe20001744270 */
[----:B------:R-:W-:Y:S01]  /*6330*/  @P4 STG.E.U16 desc[UR46][R4.64+0x42], R41 ;  /* 0x0000422904004986 */ /* 0x000fe2000c10152e */
[----:B------:R-:W-:-:S02]  /*6340*/  ISETP.GT.AND P4, PT, R0, RZ, P0 ;  /* 0x000000ff0000720c */ /* 0x000fc40000784270 */
[----:B------:R-:W-:Y:S01]  /*6350*/  ISETP.GT.AND P0, PT, R0, 0x8, P0 ;  /* 0x000000080000780c */ /* 0x000fe20000704270 */
[----:B0-----:R-:W-:Y:S01]  /*6360*/  @P1 IMAD.MOV.U32 R6, RZ, RZ, R10 ;  /* 0x000000ffff061224 */ /* 0x001fe200078e000a */
[----:B------:R-:W-:Y:S01]  /*6370*/  F2FP.BF16.F32.PACK_AB R30, RZ, R30 ;  /* 0x0000001eff1e723e */ /* 0x000fe200000010ff */
[----:B------:R-:W-:Y:S01]  /*6380*/  @P1 IMAD.MOV.U32 R7, RZ, RZ, R11 ;  /* 0x000000ffff071224 */ /* 0x000fe200078e000b */
[----:B------:R-:W-:-:S04]  /*6390*/  F2FP.BF16.F32.PACK_AB R31, RZ, R31 ;  /* 0x0000001fff1f723e */ /* 0x000fc800000010ff */
[----:B------:R0:W-:Y:S01]  /*63a0*/  @P1 STG.E.U16 desc[UR46][R6.64+0x40], R42 ;  /* 0x0000402a06001986 */ /* 0x0001e2000c10152e */
[----:B------:R-:W-:Y:S01]  /*63b0*/  ISETP.GT.AND P1, PT, R3, 0x31, PT ;  /* 0x000000310300780c */ /* 0x000fe20003f24270 */
[----:B0-----:R-:W-:Y:S02]  /*63c0*/  @P3 IMAD.MOV.U32 R6, RZ, RZ, R10 ;  /* 0x000000ffff063224 */ /* 0x001fe400078e000a */
[----:B------:R-:W-:-:S05]  /*63d0*/  @P3 IMAD.MOV.U32 R7, RZ, RZ, R11 ;  /* 0x000000ffff073224 */ /* 0x000fca00078e000b */
[----:B------:R0:W-:Y:S01]  /*63e0*/  @P3 STG.E.U16 desc[UR46][R6.64+0x42], R43 ;  /* 0x0000422b06003986 */ /* 0x0001e2000c10152e */
[----:B------:R-:W-:-:S03]  /*63f0*/  ISETP.GT.AND P3, PT, R3, 0x30, PT ;  /* 0x000000300300780c */ /* 0x000fc60003f64270 */
[----:B------:R-:W-:Y:S01]  /*6400*/  @P5 STG.E.U16 desc[UR46][R4.64+0x50], R44 ;  /* 0x0000502c04005986 */ /* 0x000fe2000c10152e */
[----:B------:R-:W-:-:S03]  /*6410*/  ISETP.GT.AND P5, PT, R0, RZ, P3 ;  /* 0x000000ff0000720c */ /* 0x000fc60001fa4270 */
[----:B------:R-:W-:Y:S01]  /*6420*/  @P4 STG.E.U16 desc[UR46][R4.64+0x52], R45 ;  /* 0x0000522d04004986 */ /* 0x000fe2000c10152e */
[----:B------:R-:W-:Y:S01]  /*6430*/  ISETP.GT.AND P4, PT, R0, RZ, P1 ;  /* 0x000000ff0000720c */ /* 0x000fe20000f84270 */
[----:B0-----:R-:W-:Y:S02]  /*6440*/  @P2 IMAD.MOV.U32 R6, RZ, RZ, R10 ;  /* 0x000000ffff062224 */ /* 0x001fe400078e000a */
[----:B------:R-:W-:-:S05]  /*6450*/  @P2 IMAD.MOV.U32 R7, RZ, RZ, R11 ;  /* 0x000000ffff072224 */ /* 0x000fca00078e000b */
[----:B------:R0:W-:Y:S02]  /*6460*/  @P2 STG.E.U16 desc[UR46][R6.64+0x50], R46 ;  /* 0x0000502e06002986 */ /* 0x0001e4000c10152e */
[----:B0-----:R-:W-:Y:S02]  /*6470*/  @P0 IMAD.MOV.U32 R6, RZ, RZ, R10 ;  /* 0x000000ffff060224 */ /* 0x001fe400078e000a */
[----:B------:R-:W-:-:S05]  /*6480*/  @P0 IMAD.MOV.U32 R7, RZ, RZ, R11 ;  /* 0x000000ffff070224 */ /* 0x000fca00078e000b */
[----:B------:R0:W-:Y:S01]  /*6490*/  @P0 STG.E.U16 desc[UR46][R6.64+0x52], R47 ;  /* 0x0000522f06000986 */ /* 0x0001e2000c10152e */
[----:B------:R-:W-:-:S03]  /*64a0*/  ISETP.GT.AND P0, PT, R0, 0x8, P3 ;  /* 0x000000080000780c */ /* 0x000fc60001f04270 */
[----:B------:R-:W-:Y:S01]  /*64b0*/  @P5 STG.E.U16 desc[UR46][R4.64+0x60], R32 ;  /* 0x0000602004005986 */ /* 0x000fe2000c10152e */
[C---:B------:R-:W-:Y:S02]  /*64c0*/  ISETP.GT.AND P5, PT, R0.reuse, 0x8, P1 ;  /* 0x000000080000780c */ /* 0x040fe40000fa4270 */
[C---:B------:R-:W-:Y:S01]  /*64d0*/  ISETP.GT.AND P1, PT, R3.reuse, 0x39, PT ;  /* 0x000000390300780c */ /* 0x040fe20003f24270 */
[----:B------:R-:W-:Y:S01]  /*64e0*/  @P4 STG.E.U16 desc[UR46][R4.64+0x62], R33 ;  /* 0x0000622104004986 */ /* 0x000fe2000c10152e */
[----:B------:R-:W-:Y:S02]  /*64f0*/  ISETP.GT.AND P4, PT, R3, 0x38, PT ;  /* 0x000000380300780c */ /* 0x000fe40003f84270 */
[C---:B------:R-:W-:Y:S02]  /*6500*/  ISETP.GT.AND P3, PT, R0.reuse, RZ, P1 ;  /* 0x000000ff0000720c */ /* 0x040fe40000f64270 */
[C---:B------:R-:W-:Y:S01]  /*6510*/  ISETP.GT.AND P2, PT, R0.reuse, RZ, P4 ;  /* 0x000000ff0000720c */ /* 0x040fe20002744270 */
[----:B0-----:R-:W-:Y:S01]  /*6520*/  @P0 IMAD.MOV.U32 R6, RZ, RZ, R10 ;  /* 0x000000ffff060224 */ /* 0x001fe200078e000a */
[----:B------:R-:W-:Y:S01]  /*6530*/  ISETP.GT.AND P4, PT, R0, 0x8, P4 ;  /* 0x000000080000780c */ /* 0x000fe20002784270 */
[----:B------:R-:W-:-:S05]  /*6540*/  @P0 IMAD.MOV.U32 R7, RZ, RZ, R11 ;  /* 0x000000ffff070224 */ /* 0x000fca00078e000b */
[----:B------:R0:W-:Y:S01]  /*6550*/  @P0 STG.E.U16 desc[UR46][R6.64+0x60], R34 ;  /* 0x0000602206000986 */ /* 0x0001e2000c10152e */
[----:B------:R-:W-:-:S06]  /*6560*/  ISETP.GT.AND P0, PT, R3, 0x49, PT ;  /* 0x000000490300780c */ /* 0x000fcc0003f04270 */
[--C-:B------:R-:W-:Y:S02]  /*6570*/  @P4 IMAD.MOV.U32 R2, RZ, RZ, R10.reuse ;  /* 0x000000ffff024224 */ /* 0x100fe400078e000a */
[----:B0-----:R-:W-:Y:S02]  /*6580*/  @P5 IMAD.MOV.U32 R6, RZ, RZ, R10 ;  /* 0x000000ffff065224 */ /* 0x001fe400078e000a */
[----:B------:R-:W-:-:S05]  /*6590*/  @P5 IMAD.MOV.U32 R7, RZ, RZ, R11 ;  /* 0x000000ffff075224 */ /* 0x000fca00078e000b */
[----:B------:R-:W-:Y:S01]  /*65a0*/  @P5 STG.E.U16 desc[UR46][R6.64+0x62], R35 ;  /* 0x0000622306005986 */ /* 0x000fe2000c10152e */
[----:B------:R-:W-:Y:S02]  /*65b0*/  ISETP.GT.AND P5, PT, R0, 0x8, P1 ;  /* 0x000000080000780c */ /* 0x000fe40000fa4270 */
[C---:B------:R-:W-:Y:S01]  /*65c0*/  ISETP.GT.AND P1, PT, R3.reuse, 0x48, PT ;  /* 0x000000480300780c */ /* 0x040fe20003f24270 */
[----:B------:R-:W-:Y:S01]  /*65d0*/  @P2 STG.E.U16 desc[UR46][R4.64+0x70], R36 ;  /* 0x0000702404002986 */ /* 0x000fe2000c10152e */
[----:B------:R-:W-:-:S03]  /*65e0*/  ISETP.GT.AND P2, PT, R3, 0x41, PT ;  /* 0x000000410300780c */ /* 0x000fc60003f44270 */
[----:B------:R-:W-:Y:S01]  /*65f0*/  @P3 STG.E.U16 desc[UR46][R4.64+0x72], R37 ;  /* 0x0000722504003986 */ /* 0x000fe2000c10152e */
[----:B------:R-:W-:Y:S01]  /*6600*/  ISETP.GT.AND P3, PT, R3, 0x40, PT ;  /* 0x000000400300780c */ /* 0x000fe20003f64270 */
[----:B------:R-:W-:-:S05]  /*6610*/  @P4 IMAD.MOV.U32 R3, RZ, RZ, R11 ;  /* 0x000000ffff034224 */ /* 0x000fca00078e000b */
[----:B------:R0:W-:Y:S01]  /*6620*/  @P4 STG.E.U16 desc[UR46][R2.64+0x70], R38 ;  /* 0x0000702602004986 */ /* 0x0001e2000c10152e */
[C---:B------:R-:W-:Y:S02]  /*6630*/  ISETP.GT.AND P4, PT, R0.reuse, RZ, P2 ;  /* 0x000000ff0000720c */ /* 0x040fe40001784270 */
[----:B------:R-:W-:Y:S01]  /*6640*/  ISETP.GT.AND P2, PT, R0, 0x8, P2 ;  /* 0x000000080000780c */ /* 0x000fe20001744270 */
[----:B0-----:R-:W-:Y:S02]  /*6650*/  @P5 IMAD.MOV.U32 R2, RZ, RZ, R10 ;  /* 0x000000ffff025224 */ /* 0x001fe400078e000a */
[----:B------:R-:W-:-:S05]  /*6660*/  @P5 IMAD.MOV.U32 R3, RZ, RZ, R11 ;  /* 0x000000ffff035224 */ /* 0x000fca00078e000b */
[----:B------:R0:W-:Y:S01]  /*6670*/  @P5 STG.E.U16 desc[UR46][R2.64+0x72], R39 ;  /* 0x0000722702005986 */ /* 0x0001e2000c10152e */
[C---:B------:R-:W-:Y:S02]  /*6680*/  ISETP.GT.AND P5, PT, R0.reuse, RZ, P3 ;  /* 0x000000ff0000720c */ /* 0x040fe40001fa4270 */
[----:B------:R-:W-:-:S11]  /*6690*/  ISETP.GT.AND P3, PT, R0, 0x8, P3 ;  /* 0x000000080000780c */ /* 0x000fd60001f64270 */
[----:B0-----:R-:W-:Y:S02]  /*66a0*/  @P5 IMAD.MOV.U32 R2, RZ, RZ, R4 ;  /* 0x000000ffff025224 */ /* 0x001fe400078e0004 */
        /* <DEDUP_REMOVED lines=8> */
[----:B------:R-:W-:Y:S01]  /*6730*/  ISETP.GT.AND P1, PT, R0, 0x8, P1 ;  /* 0x000000080000780c */ /* 0x000fe20000f24270 */
[----:B0-----:R-:W-:Y:S02]  /*6740*/  @P3 IMAD.MOV.U32 R2, RZ, RZ, R10 ;  /* 0x000000ffff023224 */ /* 0x001fe400078e000a */
[----:B------:R-:W-:-:S05]  /*6750*/  @P3 IMAD.MOV.U32 R3, RZ, RZ, R11 ;  /* 0x000000ffff033224 */ /* 0x000fca00078e000b */
[----:B------:R0:W-:Y:S02]  /*6760*/  @P3 STG.E.U16 desc[UR46][R2.64+0x80], R26 ;  /* 0x0000801a02003986 */ /* 0x0001e4000c10152e */
[----:B0-----:R-:W-:Y:S02]  /*6770*/  @P2 IMAD.MOV.U32 R2, RZ, RZ, R10 ;  /* 0x000000ffff022224 */ /* 0x001fe400078e000a */
[----:B------:R-:W-:-:S05]  /*6780*/  @P2 IMAD.MOV.U32 R3, RZ, RZ, R11 ;  /* 0x000000ffff032224 */ /* 0x000fca00078e000b */
[----:B------:R0:W-:Y:S02]  /*6790*/  @P2 STG.E.U16 desc[UR46][R2.64+0x82], R27 ;  /* 0x0000821b02002986 */ /* 0x0001e4000c10152e */
[----:B0-----:R-:W-:Y:S02]  /*67a0*/  @P4 IMAD.MOV.U32 R2, RZ, RZ, R4 ;  /* 0x000000ffff024224 */ /* 0x001fe400078e0004 */
[----:B------:R-:W-:-:S05]  /*67b0*/  @P4 IMAD.MOV.U32 R3, RZ, RZ, R5 ;  /* 0x000000ffff034224 */ /* 0x000fca00078e0005 */
[----:B------:R0:W-:Y:S04]  /*67c0*/  @P4 STG.E.U16 desc[UR46][R2.64+0x90], R28 ;  /* 0x0000901c02004986 */ /* 0x0001e8000c10152e */
[----:B------:R1:W-:Y:S01]  /*67d0*/  @P5 STG.E.U16 desc[UR46][R4.64+0x92], R29 ;  /* 0x0000921d04005986 */ /* 0x0003e2000c10152e */
[----:B0-----:R-:W-:Y:S02]  /*67e0*/  @P1 IMAD.MOV.U32 R2, RZ, RZ, R10 ;  /* 0x000000ffff021224 */ /* 0x001fe400078e000a */
[----:B------:R-:W-:-:S05]  /*67f0*/  @P1 IMAD.MOV.U32 R3, RZ, RZ, R11 ;  /* 0x000000ffff031224 */ /* 0x000fca00078e000b */
[----:B------:R1:W-:Y:S04]  /*6800*/  @P1 STG.E.U16 desc[UR46][R2.64+0x90], R30 ;  /* 0x0000901e02001986 */ /* 0x0003e8000c10152e */
[----:B------:R1:W-:Y:S02]  /*6810*/  @P0 STG.E.U16 desc[UR46][R10.64+0x92], R31 ;  /* 0x0000921f0a000986 */ /* 0x0003e4000c10152e */
.L_x_110:
[----:B------:R-:W-:Y:S05]  /*6820*/  BSYNC B0 ;  /* 0x0000000000007941 */ /* 0x000fea0003800000 */
.L_x_32:
[----:B01----:R-:W2:Y:S01]  /*6830*/  LDL.64 R2, [R1] ;  /* 0x0000000001027983 */ /* 0x003ea20000100a00 */
[----:B------:R-:W-:Y:S01]  /*6840*/  ULDC.64 UR4, c[0x0][0x650] ;  /* 0x0001940000047ab9 */ /* 0x000fe20000000a00 */
[----:B------:R0:W-:Y:S01]  /*6850*/  SYNCS.ARRIVE.TRANS64.A1T0 RZ, [R72+UR42], RZ ;  /* 0x000000ff48ff79a7 */ /* 0x0001e2000810002a */
[----:B------:R-:W-:Y:S01]  /*6860*/  PRMT R0, RZ, 0x7610, R0 ;  /* 0x00007610ff007816 */ /* 0x000fe20000000000 */
[----:B-----5:R-:W-:Y:S02]  /*6870*/  IMAD.MOV.U32 R19, RZ, RZ, -0x1 ;  /* 0xffffffffff137424 */ /* 0x020fe400078e00ff */
[----:B------:R-:W-:Y:S01]  /*6880*/  IMAD.MOV.U32 R22, RZ, RZ, -0x1 ;  /* 0xffffffffff167424 */ /* 0x000fe200078e00ff */
[----:B--2---:R-:W-:-:S04]  /*6890*/  LEA R18, P0, R2, R18, 0x1 ;  /* 0x0000001202127211 */ /* 0x004fc800078008ff */
[----:B------:R-:W-:Y:S01]  /*68a0*/  LEA.HI.X R17, R2, R17, R23, 0x1, P0 ;  /* 0x0000001102117211 */ /* 0x000fe200000f0c17 */
[----:B------:R-:W-:Y:S01]  /*68b0*/  IMAD.MOV.U32 R2, RZ, RZ, -0x1 ;  /* 0xffffffffff027424 */ /* 0x000fe200078e00ff */
[----:B------:R-:W-:-:S04]  /*68c0*/  ISETP.GE.U32.AND P0, PT, R18, UR4, PT ;  /* 0x0000000412007c0c */ /* 0x000fc8000bf06070 */
[----:B------:R-:W-:-:S13]  /*68d0*/  ISETP.GE.U32.AND.EX P0, PT, R17, UR5, PT, P0 ;  /* 0x0000000511007c0c */ /* 0x000fda000bf06100 */
[----:B0-----:R-:W-:Y:S05]  /*68e0*/  @P0 BRA `(.L_x_111) ;  /* 0x0000000400700947 */ /* 0x001fea0003800000 */
[----:B------:R-:W0:Y:S01]  /*68f0*/  S2R R10, SR_CTAID.X ;  /* 0x00000000000a7919 */ /* 0x000e220000002500 */
[----:B---34-:R-:W1:Y:S01]  /*6900*/  LDC.64 R8, c[0x0][0x628] ;  /* 0x00018a00ff087b82 */ /* 0x018e620000000a00 */
[----:B------:R-:W-:Y:S01]  /*6910*/  ULDC UR4, c[0x0][0x150] ;  /* 0x0000540000047ab9 */ /* 0x000fe20000000800 */
[----:B------:R-:W-:Y:S01]  /*6920*/  IMAD.MOV.U32 R6, RZ, RZ, R18 ;  /* 0x000000ffff067224 */ /* 0x000fe200078e0012 */
[----:B------:R-:W2:Y:S01]  /*6930*/  S2R R20, SR_CTAID.Y ;  /* 0x0000000000147919 */ /* 0x000ea20000002600 */
[----:B------:R-:W-:-:S04]  /*6940*/  IMAD.MOV.U32 R7, RZ, RZ, R17 ;  /* 0x000000ffff077224 */ /* 0x000fc800078e0011 */
[----:B------:R-:W3:Y:S08]  /*6950*/  LDC R15, c[0x0][0x144] ;  /* 0x00005100ff0f7b82 */ /* 0x000ef00000000800 */
[----:B------:R-:W4:Y:S08]  /*6960*/  LDC R0, c[0x0][0x630] ;  /* 0x00018c00ff007b82 */ /* 0x000f300000000800 */
[----:B------:R-:W2:Y:S01]  /*6970*/  LDC.64 R12, c[0x0][0x620] ;  /* 0x00018800ff0c7b82 */ /* 0x000ea20000000a00 */
[----:B-1----:R-:W-:-:S04]  /*6980*/  ISETP.NE.U32.AND P0, PT, R8, RZ, PT ;  /* 0x000000ff0800720c */ /* 0x002fc80003f05070 */
[----:B------:R-:W-:Y:S02]  /*6990*/  ISETP.NE.AND.EX P0, PT, R9, RZ, PT, P0 ;  /* 0x000000ff0900720c */ /* 0x000fe40003f05300 */
[----:B0-----:R-:W-:-:S05]  /*69a0*/  I2FP.F32.U32 R2, R10 ;  /* 0x0000000a00027245 */ /* 0x001fca0000201000 */
[----:B------:R-:W-:-:S04]  /*69b0*/  FMUL R2, R2, UR4 ;  /* 0x0000000402027c20 */ /* 0x000fc80008400000 */
[----:B------:R0:W1:Y:S02]  /*69c0*/  F2I.U32.TRUNC.NTZ R14, R2 ;  /* 0x00000002000e7305 */ /* 0x000064000020f000 */
[----:B---34-:R-:W-:Y:S05]  /*69d0*/  @!P0 BRA `(.L_x_112) ;  /* 0x0000000000288947 */ /* 0x018fea0003800000 */
[----:B------:R-:W3:Y:S02]  /*69e0*/  LDC R3, c[0x0][0x634] ;  /* 0x00018d00ff037b82 */ /* 0x000ee40000000800 */
[----:B---3--:R-:W-:-:S05]  /*69f0*/  IADD3 R7, P0, R18, R3, RZ ;  /* 0x0000000312077210 */ /* 0x008fca0007f1e0ff */
[----:B------:R-:W-:-:S04]  /*6a00*/  IMAD.X R11, RZ, RZ, R17, P0 ;  /* 0x000000ffff0b7224 */ /* 0x000fc800000e0611 */
[----:B0-----:R-:W-:-:S04]  /*6a10*/  IMAD.WIDE.U32 R2, R11, R8, RZ ;  /* 0x000000080b027225 */ /* 0x001fc800078e00ff */
[----:B------:R-:W-:-:S04]  /*6a20*/  IMAD.WIDE.U32 R4, P0, R7, R9, R2 ;  /* 0x0000000907047225 */ /* 0x000fc80007800002 */
[----:B------:R-:W-:-:S04]  /*6a30*/  IMAD.WIDE.U32 R2, R7, R8, RZ ;  /* 0x0000000807027225 */ /* 0x000fc800078e00ff */
[----:B------:R-:W-:Y:S01]  /*6a40*/  IMAD.X R7, RZ, RZ, RZ, P0 ;  /* 0x000000ffff077224 */ /* 0x000fe200000e06ff */
[----:B------:R-:W-:Y:S01]  /*6a50*/  IADD3 RZ, P0, R3, R4, RZ ;  /* 0x0000000403ff7210 */ /* 0x000fe20007f1e0ff */
[----:B------:R-:W-:-:S04]  /*6a60*/  IMAD.MOV.U32 R6, RZ, RZ, R5 ;  /* 0x000000ffff067224 */ /* 0x000fc800078e0005 */
[----:B------:R-:W-:-:S08]  /*6a70*/  IMAD.WIDE.U32.X R6, R11, R9, R6, P0 ;  /* 0x000000090b067225 */ /* 0x000fd000000e0406 */
.L_x_112:
[----:B------:R-:W3:Y:S01]  /*6a80*/  LDC.64 R26, c[0x0][0x640] ;  /* 0x00019000ff1a7b82 */ /* 0x000ee20000000a00 */
[-C--:B------:R-:W-:Y:S01]  /*6a90*/  SHF.R.U64 R11, R6, R0.reuse, R7 ;  /* 0x00000000060b7219 */ /* 0x080fe20000001207 */
[----:B------:R-:W-:Y:S01]  /*6aa0*/  IMAD.MOV.U32 R19, RZ, RZ, R17 ;  /* 0x000000ffff137224 */ /* 0x000fe200078e0011 */
[----:B------:R-:W-:Y:S01]  /*6ab0*/  SHF.R.U32.HI R0, RZ, R0, R7 ;  /* 0x00000000ff007219 */ /* 0x000fe20000011607 */
[----:B-1----:R-:W-:Y:S01]  /*6ac0*/  IMAD.MOV R14, RZ, RZ, -R14 ;  /* 0x000000ffff0e7224 */ /* 0x002fe200078e0a0e */
[----:B------:R-:W-:Y:S01]  /*6ad0*/  IADD3 R5, P0, RZ, -R11, RZ ;  /* 0x8000000bff057210 */ /* 0x000fe20007f1e0ff */
[----:B------:R-:W-:Y:S01]  /*6ae0*/  ULDC UR4, c[0x0][0x154] ;  /* 0x0000550000047ab9 */ /* 0x000fe20000000800 */
[----:B------:R-:W-:Y:S01]  /*6af0*/  IMAD.MOV.U32 R7, RZ, RZ, 0x1 ;  /* 0x00000001ff077424 */ /* 0x000fe200078e00ff */
[----:B------:R-:W1:Y:S01]  /*6b00*/  LDC R4, c[0x0][0x618] ;  /* 0x00018600ff047b82 */ /* 0x000e620000000800 */
[----:B------:R-:W-:Y:S02]  /*6b10*/  IMAD R22, R15, R14, R10 ;  /* 0x0000000e0f167224 */ /* 0x000fe400078e020a */
[----:B------:R-:W-:-:S04]  /*6b20*/  IMAD.X R3, RZ, RZ, ~R0, P0 ;  /* 0x000000ffff037224 */ /* 0x000fc800000e0e00 */
[-C--:B--2---:R-:W-:Y:S01]  /*6b30*/  IMAD R0, R3, R12.reuse, RZ ;  /* 0x0000000c03007224 */ /* 0x084fe200078e02ff */
[----:B------:R-:W2:Y:S01]  /*6b40*/  LDC R6, c[0x0][0x608] ;  /* 0x00018200ff067b82 */ /* 0x000ea20000000800 */
[----:B0-----:R-:W-:-:S04]  /*6b50*/  IMAD.WIDE.U32 R2, R5, R12, R18 ;  /* 0x0000000c05027225 */ /* 0x001fc800078e0012 */
[----:B------:R-:W-:Y:S01]  /*6b60*/  IMAD R5, R5, R13, R0 ;  /* 0x0000000d05057224 */ /* 0x000fe200078e0200 */
[----:B------:R-:W-:Y:S02]  /*6b70*/  I2FP.F32.U32 R0, R20 ;  /* 0x0000001400007245 */ /* 0x000fe40000201000 */
[----:B------:R-:W0:Y:S01]  /*6b80*/  LDC R24, c[0x0][0x658] ;  /* 0x00019600ff187b82 */ /* 0x000e220000000800 */
[----:B------:R-:W-:Y:S01]  /*6b90*/  IMAD.IADD R3, R3, 0x1, R5 ;  /* 0x0000000103037824 */ /* 0x000fe200078e0205 */
[----:B---3--:R-:W-:Y:S01]  /*6ba0*/  ISETP.NE.U32.AND P0, PT, R26, RZ, PT ;  /* 0x000000ff1a00720c */ /* 0x008fe20003f05070 */
[----:B------:R-:W-:Y:S01]  /*6bb0*/  FMUL R0, R0, UR4 ;  /* 0x0000000400007c20 */ /* 0x000fe20008400000 */
[----:B------:R-:W-:Y:S02]  /*6bc0*/  IMAD.MOV.U32 R5, RZ, RZ, -0x1 ;  /* 0xffffffffff057424 */ /* 0x000fe400078e00ff */
[----:B------:R-:W-:Y:S01]  /*6bd0*/  ISETP.NE.AND.EX P0, PT, R27, RZ, PT, P0 ;  /* 0x000000ff1b00720c */ /* 0x000fe20003f05300 */
[----:B------:R3:W4:Y:S01]  /*6be0*/  F2I.U32.TRUNC.NTZ R12, R0 ;  /* 0x00000000000c7305 */ /* 0x000722000020f000 */
[----:B------:R-:W3:Y:S01]  /*6bf0*/  LDC R15, c[0x0][0x148] ;  /* 0x00005200ff0f7b82 */ /* 0x000ee20000000800 */
[----:B-1----:R-:W-:-:S02]  /*6c00*/  SHF.R.U64 R10, R2, R4, R3 ;  /* 0x00000004020a7219 */ /* 0x002fc40000001203 */
[----:B------:R-:W-:-:S05]  /*6c10*/  SHF.R.U32.HI R3, RZ, R4, R3 ;  /* 0x00000004ff037219 */ /* 0x000fca0000011603 */
[----:B------:R-:W1:Y:S01]  /*6c20*/  LDC R14, c[0x0][0x600] ;  /* 0x00018000ff0e7b82 */ /* 0x000e620000000800 */
[-CC-:B--2---:R-:W-:Y:S02]  /*6c30*/  SHF.R.U64 R8, R10, R6.reuse, R3.reuse ;  /* 0x000000060a087219 */ /* 0x184fe40000001203 */
[----:B------:R-:W-:-:S05]  /*6c40*/  SHF.R.U32.HI R3, RZ, R6, R3 ;  /* 0x00000006ff037219 */ /* 0x000fca0000011603 */
[----:B------:R-:W2:Y:S01]  /*6c50*/  LDC R21, c[0x0][0x648] ;  /* 0x00019200ff157b82 */ /* 0x000ea20000000800 */
[-CC-:B0-----:R-:W-:Y:S02]  /*6c60*/  SHF.R.U64 R13, R8, R24.reuse, R3.reuse ;  /* 0x00000018080d7219 */ /* 0x181fe40000001203 */
[-C--:B------:R-:W-:Y:S02]  /*6c70*/  SHF.L.U32 R5, R5, R24.reuse, RZ ;  /* 0x0000001805057219 */ /* 0x080fe400000006ff */
[-C--:B------:R-:W-:Y:S01]  /*6c80*/  SHF.R.U32.HI R3, RZ, R24.reuse, R3 ;  /* 0x00000018ff037219 */ /* 0x080fe20000011603 */
[----:B------:R-:W-:Y:S01]  /*6c90*/  IMAD.MOV.U32 R2, RZ, RZ, R13 ;  /* 0x000000ffff027224 */ /* 0x000fe200078e000d */
[----:B------:R-:W-:Y:S01]  /*6ca0*/  SHF.L.U32 R24, R7, R24, RZ ;  /* 0x0000001807187219 */ /* 0x000fe200000006ff */
[----:B------:R-:W0:Y:S01]  /*6cb0*/  LDC R25, c[0x0][0x638] ;  /* 0x00018e00ff197b82 */ /* 0x000e220000000800 */
[----:B------:R-:W-:-:S07]  /*6cc0*/  LOP3.LUT R19, RZ, R5, RZ, 0x33, !PT ;  /* 0x00000005ff137212 */ /* 0x000fce00078e33ff */
[----:B------:R-:W0:Y:S01]  /*6cd0*/  LDC R28, c[0x0][0x610] ;  /* 0x00018400ff1c7b82 */ /* 0x000e220000000800 */
[----:B----4-:R-:W-:Y:S05]  /*6ce0*/  @!P0 BRA `(.L_x_113) ;  /* 0x0000000000288947 */ /* 0x010fea0003800000 */
[----:B---3--:R-:W3:Y:S02]  /*6cf0*/  LDC R0, c[0x0][0x64c] ;  /* 0x00019300ff007b82 */ /* 0x008ee40000000800 */
[----:B---3--:R-:W-:-:S05]  /*6d00*/  IADD3 R7, P0, R13, R0, RZ ;  /* 0x000000000d077210 */ /* 0x008fca0007f1e0ff */
        /* <DEDUP_REMOVED lines=8> */
.L_x_113:
[----:B------:R-:W4:Y:S01]  /*6d90*/  LDC R4, c[0x0][0x65c] ;  /* 0x00019700ff047b82 */ /* 0x000f220000000800 */
[----:B--23--:R-:W-:Y:S01]  /*6da0*/  SHF.R.U64 R0, R2, R21, R3 ;  /* 0x0000001502007219 */ /* 0x00cfe20000001203 */
[----:B-1----:R-:W-:Y:S01]  /*6db0*/  VIADD R3, R14, 0xffffffff ;  /* 0xffffffff0e037836 */ /* 0x002fe20000000000 */
[----:B------:R-:W-:Y:S01]  /*6dc0*/  LOP3.LUT R19, R8, R19, RZ, 0xc0, !PT ;  /* 0x0000001308137212 */ /* 0x000fe200078ec0ff */
[----:B------:R-:W-:Y:S02]  /*6dd0*/  IMAD.MOV R12, RZ, RZ, -R12 ;  /* 0x000000ffff0c7224 */ /* 0x000fe400078e0a0c */
[----:B------:R-:W-:Y:S01]  /*6de0*/  IMAD.MOV R2, RZ, RZ, -R0 ;  /* 0x000000ffff027224 */ /* 0x000fe200078e0a00 */
[----:B------:R-:W-:Y:S01]  /*6df0*/  LOP3.LUT R3, R10, R3, RZ, 0xc0, !PT ;  /* 0x000000030a037212 */ /* 0x000fe200078ec0ff */
[----:B------:R-:W-:Y:S02]  /*6e00*/  IMAD R19, R24, R0, R19 ;  /* 0x0000000018137224 */ /* 0x000fe400078e0213 */
[----:B0-----:R-:W-:-:S04]  /*6e10*/  IMAD R0, R2, R25, R13 ;  /* 0x0000001902007224 */ /* 0x001fc800078e020d */
[----:B------:R-:W-:Y:S01]  /*6e20*/  IMAD R2, R0, R14, R3 ;  /* 0x0000000e00027224 */ /* 0x000fe200078e0203 */
[----:B----4-:R-:W-:Y:S01]  /*6e30*/  ISETP.NE.AND P0, PT, R4, 0x1, PT ;  /* 0x000000010400780c */ /* 0x010fe20003f05270 */
[----:B------:R-:W-:-:S05]  /*6e40*/  IMAD.MOV.U32 R4, RZ, RZ, 0x1 ;  /* 0x00000001ff047424 */ /* 0x000fca00078e00ff */
[----:B------:R-:W-:-:S07]  /*6e50*/  PRMT R0, R4, 0x7610, R0 ;  /* 0x0000761004007816 */ /* 0x000fce0000000000 */
[----:B------:R-:W-:-:S04]  /*6e60*/  @P0 IMAD R22, R15, R12, R20 ;  /* 0x0000000c0f160224 */ /* 0x000fc800078e0214 */
[----:B------:R-:W-:-:S05]  /*6e70*/  IMAD R19, R19, R28, R22 ;  /* 0x0000001c13137224 */ /* 0x000fca00078e0216 */
[----:B------:R-:W-:Y:S02]  /*6e80*/  SEL R22, R2, R19, !P0 ;  /* 0x0000001302167207 */ /* 0x000fe40004000000 */
[----:B------:R-:W-:Y:S01]  /*6e90*/  SEL R19, R19, R2, !P0 ;  /* 0x0000000213137207 */ /* 0x000fe20004000000 */
[----:B------:R-:W-:-:S07]  /*6ea0*/  IMAD.MOV.U32 R2, RZ, RZ, R11 ;  /* 0x000000ffff027224 */ /* 0x000fce00078e000b */
.L_x_111:
[----:B------:R-:W-:Y:S02]  /*6eb0*/  LOP3.LUT P0, RZ, R0, 0xff, RZ, 0xc0, !PT ;  /* 0x000000ff00ff7812 */ /* 0x000fe4000780c0ff */
[----:B------:R-:W-:-:S11]  /*6ec0*/  LOP3.LUT R81, R81, 0x1, RZ, 0x3c, !PT ;  /* 0x0000000151517812 */ /* 0x000fd600078e3cff */
[----:B------:R-:W-:Y:S05]  /*6ed0*/  @P0 BRA `(.L_x_114) ;  /* 0xffffffa400840947 */ /* 0x000fea000383ffff */
[----:B------:R-:W-:Y:S05]  /*6ee0*/  EXIT ;  /* 0x000000000000794d */ /* 0x000fea0003800000 */
.L_x_13:
[----:B------:R-:W-:-:S08]  /*6ef0*/  ISETP.NE.AND P0, PT, R0, RZ, PT ;  /* 0x000000ff0000720c */ /* 0x000fd00003f05270 */
[----:B0-----:R-:W0:-:S00]  /*6f00*/  USETMAXREG.DEALLOC.CTAPOOL 0x28 ;  /* 0x00000028000079c8 */ /* 0x001e0000080e0500 */
[----:B------:R-:W-:Y:S05]  /*6f10*/  @P0 EXIT ;  /* 0x000000000000094d */ /* 0x000fea0003800000 */
[----:B0-----:R-:W-:Y:S01]  /*6f20*/  LOP3.LUT P0, RZ, R8, 0xff, RZ, 0xc0, !PT ;  /* 0x000000ff08ff7812 */ /* 0x001fe2000780c0ff */
[----:B------:R-:W-:Y:S02]  /*6f30*/  IMAD.MOV.U32 R0, RZ, RZ, 0x1 ;  /* 0x00000001ff007424 */ /* 0x000fe400078e00ff */
[----:B------:R-:W-:-:S10]  /*6f40*/  IMAD.MOV.U32 R7, RZ, RZ, RZ ;  /* 0x000000ffff077224 */ /* 0x000fd400078e00ff */
[----:B------:R-:W-:Y:S05]  /*6f50*/  @!P0 BRA `(.L_x_115) ;  /* 0x0000000c004c8947 */ /* 0x000fea0003800000 */
[----:B------:R-:W-:Y:S01]  /*6f60*/  LOP3.LUT P0, RZ, R4, 0x1f, RZ, 0xc0, !PT ;  /* 0x0000001f04ff7812 */ /* 0x000fe2000780c0ff */
[----:B------:R-:W-:Y:S01]  /*6f70*/  ULDC UR5, c[0x0][0x658] ;  /* 0x0001960000057ab9 */ /* 0x000fe20000000800 */
[----:B------:R-:W-:Y:S01]  /*6f80*/  UMOV UR6, 0xffffffff ;  /* 0xffffffff00067882 */ /* 0x000fe20000000000 */
[----:B------:R-:W-:Y:S01]  /*6f90*/  BSSY B0, `(.L_x_115) ;  /* 0x00000cf000007945 */ /* 0x000fe20003800000 */
[----:B------:R-:W-:Y:S01]  /*6fa0*/  USHF.L.U32 UR6, UR6, UR5, URZ ;  /* 0x0000000506067299 */ /* 0x000fe2000800063f */
[C---:B------:R-:W-:Y:S01]  /*6fb0*/  ISETP.NE.AND P2, PT, R3.reuse, RZ, PT ;  /* 0x000000ff0300720c */ /* 0x040fe20003f45270 */
[----:B------:R-:W-:Y:S01]  /*6fc0*/  UMOV UR7, 0x1 ;  /* 0x0000000100077882 */ /* 0x000fe20000000000 */
[----:B------:R-:W-:Y:S01]  /*6fd0*/  ISETP.NE.OR P0, PT, R3, RZ, !P0 ;  /* 0x000000ff0300720c */ /* 0x000fe20004705670 */
[----:B------:R-:W-:Y:S01]  /*6fe0*/  IMAD.MOV.U32 R8, RZ, RZ, 0x1 ;  /* 0x00000001ff087424 */ /* 0x000fe200078e00ff */
[----:B------:R-:W-:Y:S01]  /*6ff0*/  LOP3.LUT R6, R16, 0x2, RZ, 0xfc, !PT ;  /* 0x0000000210067812 */ /* 0x000fe200078efcff */
[----:B------:R-:W-:Y:S01]  /*7000*/  IMAD.MOV.U32 R0, RZ, RZ, 0x1 ;  /* 0x00000001ff007424 */ /* 0x000fe200078e00ff */
[----:B------:R-:W-:Y:S01]  /*7010*/  ULDC UR4, c[0x0][0x600] ;  /* 0x0001800000047ab9 */ /* 0x000fe20000000800 */
[----:B------:R-:W-:Y:S01]  /*7020*/  IMAD.MOV.U32 R7, RZ, RZ, RZ ;  /* 0x000000ffff077224 */ /* 0x000fe200078e00ff */
[----:B------:R-:W-:-:S02]  /*7030*/  USHF.L.U32 UR13, UR7, UR5, URZ ;  /* 0x00000005070d7299 */ /* 0x000fc4000800063f */
[----:B------:R-:W-:Y:S02]  /*7040*/  UIADD3 UR21, UR38, 0x1, URZ ;  /* 0x0000000126157890 */ /* 0x000fe4000fffe03f */
[----:B------:R-:W-:Y:S02]  /*7050*/  UIADD3 UR4, UR4, -0x1, URZ ;  /* 0xffffffff04047890 */ /* 0x000fe4000fffe03f */
[----:B------:R-:W-:Y:S01]  /*7060*/  ULOP3.LUT UR5, URZ, UR6, URZ, 0x33, !UPT ;  /* 0x000000063f057292 */ /* 0x000fe2000f8e333f */
[----:B------:R-:W-:-:S11]  /*7070*/  ULDC.64 UR22, c[0x0][0x198] ;  /* 0x0000660000167ab9 */ /* 0x000fd60000000a00 */
.L_x_127:
[----:B------:R-:W-:-:S03]  /*7080*/  UMOV UR6, 0xffffffff ;  /* 0xffffffff00067882 */ /* 0x000fc60000000000 */
[----:B------:R-:W-:Y:S05]  /*7090*/  BRA.DIV UR6, `(.L_x_116) ;  /* 0x0000001206587947 */ /* 0x000fea000b800000 */
[----:B------:R-:W-:-:S13]  /*70a0*/  ELECT P6, URZ, PT ;  /* 0x00000000003f782f */ /* 0x000fda00038c0000 */
.L_x_142:
[----:B------:R-:W0:Y:S01]  /*70b0*/  LDC R3, c[0x0][0x28c] ;  /* 0x0000a300ff037b82 */ /* 0x000e220000000800 */
[----:B------:R-:W-:Y:S01]  /*70c0*/  BSSY B1, `(.L_x_117) ;  /* 0x0000043000017945 */ /* 0x000fe20003800000 */
[----:B0-----:R-:W-:-:S13]  /*70d0*/  ISETP.LT.OR P6, PT, R3, 0x1, !P6 ;  /* 0x000000010300780c */ /* 0x001fda00077c1670 */
[----:B------:R-:W-:Y:S05]  /*70e0*/  @P6 BRA `(.L_x_118) ;  /* 0x0000000400006947 */ /* 0x000fea0003800000 */
[----:B------:R-:W-:Y:S02]  /*70f0*/  IMAD.SHL.U32 R19, R19, 0x40, RZ ;  /* 0x0000004013137824 */ /* 0x000fe400078e00ff */
[----:B------:R-:W-:Y:S02]  /*7100*/  IMAD R22, R22, 0x50, RZ ;  /* 0x0000005016167824 */ /* 0x000fe400078e02ff */
[----:B------:R-:W-:Y:S02]  /*7110*/  IMAD.MOV.U32 R12, RZ, RZ, RZ ;  /* 0x000000ffff0c7224 */ /* 0x000fe400078e00ff */
[----:B------:R-:W-:Y:S02]  /*7120*/  IMAD.U32 R13, RZ, RZ, UR21 ;  /* 0x00000015ff0d7e24 */ /* 0x000fe4000f8e00ff */
[----:B------:R-:W-:Y:S02]  /*7130*/  IMAD.MOV.U32 R3, RZ, RZ, R0 ;  /* 0x000000ffff037224 */ /* 0x000fe400078e0000 */
[----:B------:R-:W-:-:S07]  /*7140*/  IMAD.MOV.U32 R4, RZ, RZ, R7 ;  /* 0x000000ffff047224 */ /* 0x000fce00078e0007 */
.L_x_122:
[----:B------:R-:W0:Y:S01]  /*7150*/  S2R R10, SR_CgaCtaId ;  /* 0x00000000000a7919 */ /* 0x000e220000008800 */
[----:B------:R-:W-:Y:S01]  /*7160*/  MOV R5, 0x400 ;  /* 0x0000040000057802 */ /* 0x000fe20000000f00 */
[----:B------:R-:W1:Y:S03]  /*7170*/  @!P2 LDC R9, c[0x0][0x500] ;  /* 0x00014000ff09ab82 */ /* 0x000e660000000800 */
[----:B0-----:R-:W-:Y:S02]  /*7180*/  LEA R11, R10, R5, 0x18 ;  /* 0x000000050a0b7211 */ /* 0x001fe400078ec0ff */
[----:B------:R-:W-:-:S03]  /*7190*/  SHF.L.U32 R5, R3, 0x1f, RZ ;  /* 0x0000001f03057819 */ /* 0x000fc600000006ff */
[----:B------:R-:W-:-:S04]  /*71a0*/  IMAD R10, R4, 0x8, R11 ;  /* 0x00000008040a7824 */ /* 0x000fc800078e020b */
[----:B------:R-:W0:Y:S02]  /*71b0*/  SYNCS.PHASECHK.TRANS64.TRYWAIT P1, [R10+URZ+0x30], R5 ;  /* 0x000030050a0075a7 */ /* 0x000e24000802017f */
[----:B01----:R-:W-:Y:S05]  /*71c0*/  @!P1 BRA `(.L_x_119) ;  /* 0x00000010002c9947 */ /* 0x003fea0003800000 */
.L_x_143:
[----:B0-----:R-:W-:Y:S01]  /*71d0*/  PRMT R5, R6, 0x9910, RZ ;  /* 0x0000991006057816 */ /* 0x001fe200000000ff */
[----:B------:R0:W-:Y:S03]  /*71e0*/  @!P2 SYNCS.ARRIVE.TRANS64 RZ, [R10+URZ], R9 ;  /* 0x000000090affa9a7 */ /* 0x0001e6000800003f */
[----:B------:R-:W-:-:S13]  /*71f0*/  ISETP.NE.AND P1, PT, R5, 0x2, PT ;  /* 0x000000020500780c */ /* 0x000fda0003f25270 */
[----:B0-----:R-:W-:Y:S05]  /*7200*/  @P1 BRA `(.L_x_120) ;  /* 0x0000000000041947 */ /* 0x001fea0003800000 */
[----:B------:R-:W-:Y:S01]  /*7210*/  BPT.TRAP 0x1 ;  /* 0x000000040000795c */ /* 0x000fe20000300000 */
.L_x_120:
[----:B------:R-:W-:Y:S05]  /*7220*/  @P0 BRA `(.L_x_121) ;  /* 0x0000000000040947 */ /* 0x000fea0003800000 */
[----:B------:R-:W-:Y:S01]  /*7230*/  BPT.TRAP 0x1 ;  /* 0x000000040000795c */ /* 0x000fe20000300000 */
.L_x_121:
[--C-:B------:R-:W-:Y:S01]  /*7240*/  IMAD R5, R4, 0x4000, R11.reuse ;  /* 0x0000400004057824 */ /* 0x100fe200078e020b */
[----:B------:R-:W-:Y:S01]  /*7250*/  R2UR UR34, R12 ;  /* 0x000000000c2272ca */ /* 0x000fe200000e0000 */
[----:B------:R-:W-:Y:S01]  /*7260*/  IMAD R11, R4, 0x5000, R11 ;  /* 0x00005000040b7824 */ /* 0x000fe200078e020b */
[----:B------:R-:W-:Y:S01]  /*7270*/  R2UR UR33, R10 ;  /* 0x000000000a2172ca */ /* 0x000fe200000e0000 */
[----:B------:R-:W-:Y:S01]  /*7280*/  VIADD R13, R13, 0xffffffff ;  /* 0xffffffff0d0d7836 */ /* 0x000fe20000000000 */
[----:B------:R-:W-:Y:S01]  /*7290*/  R2UR UR24, R5 ;  /* 0x00000000051872ca */ /* 0x000fe200000e0000 */
[----:B------:R-:W-:Y:S01]  /*72a0*/  UIADD3 UR6, UP0, UR22, 0xf0, URZ ;  /* 0x000000f016067890 */ /* 0x000fe2000ff1e03f */
[----:B------:R-:W-:Y:S01]  /*72b0*/  R2UR UR8, R11 ;  /* 0x000000000b0872ca */ /* 0x000fe200000e0000 */
[----:B------:R-:W-:Y:S01]  /*72c0*/  UIADD3 UR30, UP1, UR22, 0x1f0, URZ ;  /* 0x000001f0161e7890 */ /* 0x000fe2000ff3e03f */
[----:B------:R-:W-:Y:S01]  /*72d0*/  R2UR UR36, R2 ;  /* 0x00000000022472ca */ /* 0x000fe200000e0000 */
[----:B------:R-:W-:Y:S01]  /*72e0*/  UIADD3.X UR7, URZ, UR23, URZ, UP0, !UPT ;  /* 0x000000173f077290 */ /* 0x000fe200087fe43f */
[----:B------:R-:W-:Y:S01]  /*72f0*/  R2UR UR35, R19 ;  /* 0x00000000132372ca */ /* 0x000fe200000e0000 */
[----:B------:R-:W-:Y:S01]  /*7300*/  UIADD3.X UR31, URZ, UR23, URZ, UP1, !UPT ;  /* 0x000000173f1f7290 */ /* 0x000fe20008ffe43f */
[----:B------:R-:W-:Y:S01]  /*7310*/  R2UR UR19, R22 ;  /* 0x00000000161372ca */ /* 0x000fe200000e0000 */
[----:B------:R-:W-:Y:S01]  /*7320*/  UIADD3 UR26, UR34, 0x40, URZ ;  /* 0x00000040221a7890 */ /* 0x000fe2000fffe03f */
[----:B------:R-:W-:Y:S01]  /*7330*/  ISETP.GT.AND P3, PT, R13, 0x1, PT ;  /* 0x000000010d00780c */ /* 0x000fe20003f64270 */
[----:B------:R-:W-:Y:S01]  /*7340*/  VIADD R4, R4, 0x1 ;  /* 0x0000000104047836 */ /* 0x000fe20000000000 */
[----:B------:R-:W-:Y:S01]  /*7350*/  UMOV UR14, 0x0 ;  /* 0x00000000000e7882 */ /* 0x000fe20000000000 */
[----:B------:R-:W-:Y:S01]  /*7360*/  UIADD3 UR32, UR24, 0x180, URZ ;  /* 0x0000018018207890 */ /* 0x000fe2000fffe03f */
[----:B------:R-:W-:Y:S01]  /*7370*/  VIADD R12, R12, 0x80 ;  /* 0x000000800c0c7836 */ /* 0x000fe20000000000 */
[----:B------:R-:W-:Y:S01]  /*7380*/  UIADD3 UR24, UR24, 0x2180, URZ ;  /* 0x0000218018187890 */ /* 0x000fe2000fffe03f */
[----:B------:R-:W-:Y:S01]  /*7390*/  ISETP.NE.AND P1, PT, R4, 0x6, PT ;  /* 0x000000060400780c */ /* 0x000fe20003f25270 */
[----:B------:R-:W-:-:S02]  /*73a0*/  UIADD3 UR16, UR8, 0x18180, URZ ;  /* 0x0001818008107890 */ /* 0x000fc4000fffe03f */
[----:B------:R-:W-:Y:S01]  /*73b0*/  UIADD3 UR8, UR8, 0x1a980, URZ ;  /* 0x0001a98008087890 */ /* 0x000fe2000fffe03f */
[----:B------:R-:W-:Y:S01]  /*73c0*/  SEL R10, RZ, 0x1, P1 ;  /* 0x00000001ff0a7807 */ /* 0x000fe20000800000 */
[----:B------:R-:W-:Y:S01]  /*73d0*/  UMOV UR15, 0x10000000 ;  /* 0x10000000000f7882 */ /* 0x000fe20000000000 */
[----:B------:R-:W-:Y:S01]  /*73e0*/  UMOV UR25, UR33 ;  /* 0x0000002100197c82 */ /* 0x000fe20008000000 */
[----:B------:R-:W-:Y:S01]  /*73f0*/  UMOV UR28, UR36 ;  /* 0x00000024001c7c82 */ /* 0x000fe20008000000 */
[----:B------:R-:W-:Y:S01]  /*7400*/  UMOV UR27, UR35 ;  /* 0x00000023001b7c82 */ /* 0x000fe20008000000 */
[----:B------:R-:W-:Y:S01]  /*7410*/  UMOV UR17, UR33 ;  /* 0x0000002100117c82 */ /* 0x000fe20008000000 */
[----:B------:R-:W-:Y:S01]  /*7420*/  UMOV UR18, UR34 ;  /* 0x0000002200127c82 */ /* 0x000fe20008000000 */
[----:B------:R-:W-:Y:S01]  /*7430*/  UMOV UR20, UR36 ;  /* 0x0000002400147c82 */ /* 0x000fe20008000000 */
[----:B------:R0:W-:Y:S01]  /*7440*/  UTMALDG.3D [UR32], [UR6], desc[UR14] ;  /* 0x00000e20060075b4 */ /* 0x0001e20008011000 */
[----:B------:R-:W-:Y:S01]  /*7450*/  UMOV UR9, UR33 ;  /* 0x0000002100097c82 */ /* 0x000fe20008000000 */
[----:B------:R-:W-:Y:S01]  /*7460*/  UMOV UR11, UR19 ;  /* 0x00000013000b7c82 */ /* 0x000fe20008000000 */
[----:B------:R-:W-:Y:S01]  /*7470*/  UMOV UR12, UR36 ;  /* 0x00000024000c7c82 */ /* 0x000fe20008000000 */
[----:B------:R-:W-:Y:S01]  /*7480*/  UMOV UR10, UR26 ;  /* 0x0000001a000a7c82 */ /* 0x000fe20008000000 */
[----:B------:R-:W-:-:S02]  /*7490*/  LOP3.LUT R3, R3, R10, RZ, 0x3c, !PT ;  /* 0x0000000a03037212 */ /* 0x000fc400078e3cff */
[----:B------:R-:W-:Y:S01]  /*74a0*/  SEL R4, R4, RZ, P1 ;  /* 0x000000ff04047207 */ /* 0x000fe20000800000 */
[----:B------:R0:W-:Y:S01]  /*74b0*/  UTMALDG.3D [UR24], [UR6], desc[UR14] ;  /* 0x00000e18060075b4 */ /* 0x0001e20008011000 */
[----:B------:R0:W-:Y:S01]  /*74c0*/  UTMALDG.3D [UR16], [UR30], desc[UR14] ;  /* 0x00000e101e0075b4 */ /* 0x0001e20008011000 */
[----:B------:R0:W-:Y:S02]  /*74d0*/  UTMALDG.3D [UR8], [UR30], desc[UR14] ;  /* 0x00000e081e0075b4 */ /* 0x0001e40008011000 */
[----:B0-----:R-:W-:Y:S05]  /*74e0*/  @P3 BRA `(.L_x_122) ;  /* 0xfffffffc00183947 */ /* 0x001fea000383ffff */
.L_x_118:
[----:B------:R-:W-:Y:S05]  /*74f0*/  BSYNC B1 ;  /* 0x0000000000017941 */ /* 0x000fea0003800000 */
.L_x_117:
[----:B------:R-:W2:Y:S01]  /*7500*/  LDL.64 R10, [R1] ;  /* 0x00000000010a7983 */ /* 0x000ea20000100a00 */
[----:B------:R-:W-:Y:S01]  /*7510*/  LOP3.LUT P4, RZ, R8, 0xff, RZ, 0xc0, !PT ;  /* 0x000000ff08ff7812 */ /* 0x000fe2000788c0ff */
[----:B------:R-:W-:Y:S01]  /*7520*/  VIADD R4, R7, UR38 ;  /* 0x0000002607047c36 */ /* 0x000fe20008000000 */
[----:B------:R-:W-:Y:S01]  /*7530*/  ULDC.64 UR6, c[0x0][0x650] ;  /* 0x0001940000067ab9 */ /* 0x000fe20000000a00 */
[----:B------:R-:W-:Y:S01]  /*7540*/  IMAD.U32 R7, RZ, RZ, UR38 ;  /* 0x00000026ff077e24 */ /* 0x000fe2000f8e00ff */
[----:B------:R-:W-:Y:S01]  /*7550*/  UISETP.GE.U32.AND UP0, UPT, UR38, 0x6, UPT ;  /* 0x000000062600788c */ /* 0x000fe2000bf06070 */
[----:B------:R-:W-:Y:S01]  /*7560*/  BSSY B1, `(.L_x_123) ;  /* 0x000006f000017945 */ /* 0x000fe20003800000 */
[----:B------:R-:W-:Y:S01]  /*7570*/  ISETP.GT.U32.AND P1, PT, R4, 0x5, PT ;  /* 0x000000050400780c */ /* 0x000fe20003f24070 */
[----:B------:R-:W-:Y:S01]  /*7580*/  IMAD.MOV.U32 R19, RZ, RZ, -0x1 ;  /* 0xffffffffff137424 */ /* 0x000fe200078e00ff */
[----:B------:R-:W-:Y:S01]  /*7590*/  PRMT R8, RZ, 0x7610, R8 ;  /* 0x00007610ff087816 */ /* 0x000fe20000000008 */
[----:B------:R-:W-:Y:S01]  /*75a0*/  IMAD.MOV.U32 R22, RZ, RZ, -0x1 ;  /* 0xffffffffff167424 */ /* 0x000fe200078e00ff */
[----:B------:R-:W-:-:S02]  /*75b0*/  ISETP.LT.U32.AND P1, PT, R7, 0x6, P1 ;  /* 0x000000060700780c */ /* 0x000fc40000f21070 */
[----:B------:R-:W-:Y:S01]  /*75c0*/  PLOP3.LUT P3, PT, PT, PT, UP0, 0x80, 0x0 ;  /* 0x000000000000781c */ /* 0x000fe20003f6f008 */
[----:B------:R-:W0:Y:S01]  /*75d0*/  @P4 S2R R3, SR_CgaCtaId ;  /* 0x0000000000034919 */ /* 0x000e220000008800 */
[----:B------:R-:W-:-:S04]  /*75e0*/  @P4 MOV R2, 0x400 ;  /* 0x0000040000024802 */ /* 0x000fc80000000f00 */
[----:B0-----:R-:W-:Y:S01]  /*75f0*/  @P4 LEA R5, R3, R2, 0x18 ;  /* 0x0000000203054211 */ /* 0x001fe200078ec0ff */
[----:B------:R-:W-:-:S03]  /*7600*/  IMAD.WIDE.U32 R2, R4, -0x55555555, RZ ;  /* 0xaaaaaaab04027825 */ /* 0x000fc600078e00ff */
[----:B------:R0:W-:Y:S01]  /*7610*/  @P4 SYNCS.ARRIVE.TRANS64.A1T0 RZ, [R5+URZ+0x98], RZ ;  /* 0x000098ff05ff49a7 */ /* 0x0001e2000810003f */
[----:B------:R-:W-:Y:S01]  /*7620*/  IMAD.MOV.U32 R2, RZ, RZ, -0x1 ;  /* 0xffffffffff027424 */ /* 0x000fe200078e00ff */
[----:B0-----:R-:W-:Y:S02]  /*7630*/  SHF.R.U32.HI R5, RZ, 0x2, R3 ;  /* 0x00000002ff057819 */ /* 0x001fe40000011603 */
[----:B------:R-:W-:-:S03]  /*7640*/  SEL R3, RZ, 0x1, !P1 ;  /* 0x00000001ff037807 */ /* 0x000fc60004800000 */
[----:B------:R-:W-:Y:S01]  /*7650*/  IMAD R7, R5, -0x6, R4 ;  /* 0xfffffffa05077824 */ /* 0x000fe200078e0204 */
[----:B------:R-:W-:Y:S02]  /*7660*/  LOP3.LUT R0, R0, R3, RZ, 0x3c, !PT ;  /* 0x0000000300007212 */ /* 0x000fe400078e3cff */
[----:B------:R-:W-:Y:S02]  /*7670*/  PRMT R3, RZ, 0x7610, R3 ;  /* 0x00007610ff037816 */ /* 0x000fe40000000003 */
[----:B------:R-:W-:Y:S02]  /*7680*/  @P3 LOP3.LUT R0, R0, 0x1, R5, 0x78, !PT ;  /* 0x0000000100003812 */ /* 0x000fe400078e7805 */
[----:B--2---:R-:W-:-:S04]  /*7690*/  IADD3 R18, P4, R18, R10, RZ ;  /* 0x0000000a12127210 */ /* 0x004fc80007f9e0ff */
[----:B------:R-:W-:Y:S01]  /*76a0*/  ISETP.GE.U32.AND P1, PT, R18, UR6, PT ;  /* 0x0000000612007c0c */ /* 0x000fe2000bf26070 */
[----:B------:R-:W-:-:S05]  /*76b0*/  IMAD.X R17, R17, 0x1, R23, P4 ;  /* 0x0000000111117824 */ /* 0x000fca00020e0617 */
[----:B------:R-:W-:-:S13]  /*76c0*/  ISETP.GE.U32.AND.EX P1, PT, R17, UR7, PT, P1 ;  /* 0x0000000711007c0c */ /* 0x000fda000bf26110 */
[----:B------:R-:W-:Y:S05]  /*76d0*/  @P1 BRA `(.L_x_124) ;  /* 0x00000004005c1947 */ /* 0x000fea0003800000 */
[----:B------:R-:W0:Y:S01]  /*76e0*/  S2R R11, SR_CTAID.X ;  /* 0x00000000000b7919 */ /* 0x000e220000002500 */
[----:B------:R-:W-:Y:S01]  /*76f0*/  ULDC.64 UR6, c[0x0][0x628] ;  /* 0x00018a0000067ab9 */ /* 0x000fe20000000a00 */
[----:B------:R-:W1:Y:S01]  /*7700*/  LDC R12, c[0x0][0x144] ;  /* 0x00005100ff0c7b82 */ /* 0x000e620000000800 */
[----:B------:R-:W-:Y:S01]  /*7710*/  ISETP.NE.U32.AND P1, PT, RZ, UR6, PT ;  /* 0x00000006ff007c0c */ /* 0x000fe2000bf25070 */
[----:B------:R-:W2:Y:S01]  /*7720*/  S2R R9, SR_CTAID.Y ;  /* 0x0000000000097919 */ /* 0x000ea20000002600 */
[----:B------:R-:W-:Y:S01]  /*7730*/  ULDC UR8, c[0x0][0x150] ;  /* 0x0000540000087ab9 */ /* 0x000fe20000000800 */
[----:B------:R-:W-:Y:S01]  /*7740*/  ULDC UR9, c[0x0][0x630] ;  /* 0x00018c0000097ab9 */ /* 0x000fe20000000800 */
[----:B------:R-:W-:Y:S01]  /*7750*/  ISETP.NE.AND.EX P1, PT, RZ, UR7, PT, P1 ;  /* 0x00000007ff007c0c */ /* 0x000fe2000bf25310 */
[----:B------:R-:W-:Y:S01]  /*7760*/  IMAD.MOV.U32 R2, RZ, RZ, R18 ;  /* 0x000000ffff027224 */ /* 0x000fe200078e0012 */
[----:B0-----:R-:W-:-:S05]  /*7770*/  I2FP.F32.U32 R3, R11 ;  /* 0x0000000b00037245 */ /* 0x001fca0000201000 */
[----:B------:R-:W-:Y:S01]  /*7780*/  FMUL R14, R3, UR8 ;  /* 0x00000008030e7c20 */ /* 0x000fe20008400000 */
[----:B------:R-:W-:-:S05]  /*7790*/  IMAD.MOV.U32 R3, RZ, RZ, R17 ;  /* 0x000000ffff037224 */ /* 0x000fca00078e0011 */
[----:B--2---:R-:W-:Y:S05]  /*77a0*/  @!P1 BRA `(.L_x_125) ;  /* 0x0000000000289947 */ /* 0x004fea0003800000 */
[----:B------:R-:W-:Y:S02]  /*77b0*/  ULDC UR8, c[0x0][0x634] ;  /* 0x00018d0000087ab9 */ /* 0x000fe40000000800 */
[----:B------:R-:W-:-:S05]  /*77c0*/  IADD3 R3, P1, R18, UR8, RZ ;  /* 0x0000000812037c10 */ /* 0x000fca000ff3e0ff */
[----:B------:R-:W-:-:S04]  /*77d0*/  IMAD.X R13, RZ, RZ, R17, P1 ;  /* 0x000000ffff0d7224 */ /* 0x000fc800008e0611 */
[----:B------:R-:W-:-:S04]  /*77e0*/  IMAD.WIDE.U32 R4, R13, UR6, RZ ;  /* 0x000000060d047c25 */ /* 0x000fc8000f8e00ff */
[----:B------:R-:W-:-:S04]  /*77f0*/  IMAD.WIDE.U32 R4, P1, R3, UR7, R4 ;  /* 0x0000000703047c25 */ /* 0x000fc8000f820004 */
[----:B------:R-:W-:-:S04]  /*7800*/  IMAD.WIDE.U32 R2, R3, UR6, RZ ;  /* 0x0000000603027c25 */ /* 0x000fc8000f8e00ff */
[----:B------:R-:W-:Y:S01]  /*7810*/  IMAD.MOV.U32 R2, RZ, RZ, R5 ;  /* 0x000000ffff027224 */ /* 0x000fe200078e0005 */
[----:B------:R-:W-:Y:S01]  /*7820*/  IADD3 RZ, P3, R3, R4, RZ ;  /* 0x0000000403ff7210 */ /* 0x000fe20007f7e0ff */
[----:B------:R-:W-:-:S04]  /*7830*/  IMAD.X R3, RZ, RZ, RZ, P1 ;  /* 0x000000ffff037224 */ /* 0x000fc800008e06ff */
[----:B------:R-:W-:-:S08]  /*7840*/  IMAD.WIDE.U32.X R2, R13, UR7, R2, P3 ;  /* 0x000000070d027c25 */ /* 0x000fd000098e0402 */
.L_x_125:
[--C-:B------:R-:W-:Y:S01]  /*7850*/  SHF.R.U64 R10, R2, UR9, R3.reuse ;  /* 0x00000009020a7c19 */ /* 0x100fe20008001203 */
[----:B------:R-:W0:Y:S01]  /*7860*/  F2I.U32.TRUNC.NTZ R14, R14 ;  /* 0x0000000e000e7305 */ /* 0x000e22000020f000 */
[----:B------:R-:W-:Y:S01]  /*7870*/  SHF.R.U32.HI R2, RZ, UR9, R3 ;  /* 0x00000009ff027c19 */ /* 0x000fe20008011603 */
[----:B------:R-:W-:Y:S01]  /*7880*/  ULDC.64 UR6, c[0x0][0x620] ;  /* 0x0001880000067ab9 */ /* 0x000fe20000000a00 */
[----:B------:R-:W-:Y:S01]  /*7890*/  IADD3 R5, P1, RZ, -R10, RZ ;  /* 0x8000000aff057210 */ /* 0x000fe20007f3e0ff */
[----:B------:R-:W-:Y:S01]  /*78a0*/  IMAD.MOV.U32 R3, RZ, RZ, R17 ;  /* 0x000000ffff037224 */ /* 0x000fe200078e0011 */
[----:B------:R-:W-:-:S03]  /*78b0*/  ULDC.64 UR8, c[0x0][0x640] ;  /* 0x0001900000087ab9 */ /* 0x000fc60000000a00 */
[----:B------:R-:W-:Y:S01]  /*78c0*/  IMAD.X R2, RZ, RZ, ~R2, P1 ;  /* 0x000000ffff027224 */ /* 0x000fe200008e0e02 */
[----:B------:R-:W-:-:S03]  /*78d0*/  ISETP.NE.U32.AND P1, PT, RZ, UR8, PT ;  /* 0x00000008ff007c0c */ /* 0x000fc6000bf25070 */
[----:B------:R-:W-:Y:S01]  /*78e0*/  IMAD R4, R2, UR6, RZ ;  /* 0x0000000602047c24 */ /* 0x000fe2000f8e02ff */
[----:B------:R-:W-:Y:S01]  /*78f0*/  ISETP.NE.AND.EX P1, PT, RZ, UR9, PT, P1 ;  /* 0x00000009ff007c0c */ /* 0x000fe2000bf25310 */
[----:B------:R-:W-:-:S04]  /*7900*/  IMAD.MOV.U32 R2, RZ, RZ, R18 ;  /* 0x000000ffff027224 */ /* 0x000fc800078e0012 */
[----:B------:R-:W-:Y:S01]  /*7910*/  IMAD.WIDE.U32 R2, R5, UR6, R2 ;  /* 0x0000000605027c25 */ /* 0x000fe2000f8e0002 */
[----:B------:R-:W-:-:S03]  /*7920*/  ULDC UR6, c[0x0][0x618] ;  /* 0x0001860000067ab9 */ /* 0x000fc60000000800 */
[----:B------:R-:W-:Y:S01]  /*7930*/  IMAD R5, R5, UR7, R4 ;  /* 0x0000000705057c24 */ /* 0x000fe2000f8e0204 */
[----:B------:R-:W-:Y:S01]  /*7940*/  ULDC UR7, c[0x0][0x154] ;  /* 0x0000550000077ab9 */ /* 0x000fe20000000800 */
[----:B0-----:R-:W-:Y:S02]  /*7950*/  IMAD.MOV R4, RZ, RZ, -R14 ;  /* 0x000000ffff047224 */ /* 0x001fe400078e0a0e */
[----:B------:R-:W0:Y:S01]  /*7960*/  LDC R14, c[0x0][0x148] ;  /* 0x00005200ff0e7b82 */ /* 0x000e220000000800 */
[----:B------:R-:W-:Y:S02]  /*7970*/  IMAD.IADD R3, R3, 0x1, R5 ;  /* 0x0000000103037824 */ /* 0x000fe400078e0205 */
[----:B-1----:R-:W-:Y:S01]  /*7980*/  IMAD R11, R12, R4, R11 ;  /* 0x000000040c0b7224 */ /* 0x002fe200078e020b */
[----:B------:R-:W-:Y:S02]  /*7990*/  I2FP.F32.U32 R4, R9 ;  /* 0x0000000900047245 */ /* 0x000fe40000201000 */
[----:B------:R-:W-:-:S02]  /*79a0*/  SHF.R.U64 R12, R2, UR6, R3 ;  /* 0x00000006020c7c19 */ /* 0x000fc40008001203 */
[----:B------:R-:W-:Y:S01]  /*79b0*/  SHF.R.U32.HI R3, RZ, UR6, R3 ;  /* 0x00000006ff037c19 */ /* 0x000fe20008011603 */
[----:B------:R-:W-:Y:S01]  /*79c0*/  FMUL R4, R4, UR7 ;  /* 0x0000000704047c20 */ /* 0x000fe20008400000 */
[----:B------:R-:W-:Y:S02]  /*79d0*/  ULDC UR6, c[0x0][0x608] ;  /* 0x0001820000067ab9 */ /* 0x000fe40000000800 */
[--C-:B------:R-:W-:Y:S01]  /*79e0*/  SHF.R.U64 R15, R12, UR6, R3.reuse ;  /* 0x000000060c0f7c19 */ /* 0x100fe20008001203 */
[----:B------:R1:W2:Y:S01]  /*79f0*/  F2I.U32.TRUNC.NTZ R20, R4 ;  /* 0x0000000400147305 */ /* 0x0002a2000020f000 */
[----:B------:R-:W-:Y:S01]  /*7a00*/  SHF.R.U32.HI R2, RZ, UR6, R3 ;  /* 0x00000006ff027c19 */ /* 0x000fe20008011603 */
[----:B------:R-:W-:-:S03]  /*7a10*/  ULDC UR6, c[0x0][0x658] ;  /* 0x0001960000067ab9 */ /* 0x000fc60000000800 */
[--C-:B------:R-:W-:Y:S02]  /*7a20*/  SHF.R.U64 R13, R15, UR6, R2.reuse ;  /* 0x000000060f0d7c19 */ /* 0x100fe40008001202 */
[----:B------:R-:W-:-:S03]  /*7a30*/  SHF.R.U32.HI R19, RZ, UR6, R2 ;  /* 0x00000006ff137c19 */ /* 0x000fc60008011602 */
[----:B------:R-:W-:Y:S02]  /*7a40*/  IMAD.MOV.U32 R2, RZ, RZ, R13 ;  /* 0x000000ffff027224 */ /* 0x000fe400078e000d */
[----:B------:R-:W-:Y:S01]  /*7a50*/  IMAD.MOV.U32 R3, RZ, RZ, R19 ;  /* 0x000000ffff037224 */ /* 0x000fe200078e0013 */
[----:B-1----:R-:W-:Y:S06]  /*7a60*/  @!P1 BRA `(.L_x_126) ;  /* 0x0000000000289947 */ /* 0x002fec0003800000 */
        /* <DEDUP_REMOVED lines=10> */
.L_x_126:
[----:B------:R-:W1:Y:S01]  /*7b10*/  LDC R4, c[0x0][0x65c] ;  /* 0x00019700ff047b82 */ /* 0x000e620000000800 */
[----:B------:R-:W-:Y:S01]  /*7b20*/  ULDC UR6, c[0x0][0x648] ;  /* 0x0001920000067ab9 */ /* 0x000fe20000000800 */
[----:B------:R-:W-:Y:S01]  /*7b30*/  LOP3.LUT R15, R15, UR5, RZ, 0xc0, !PT ;  /* 0x000000050f0f7c12 */ /* 0x000fe2000f8ec0ff */
[----:B--2---:R-:W-:Y:S01]  /*7b40*/  IMAD.MOV R20, RZ, RZ, -R20 ;  /* 0x000000ffff147224 */ /* 0x004fe200078e0a14 */
[----:B------:R-:W-:Y:S01]  /*7b50*/  SHF.R.U64 R2, R2, UR6, R3 ;  /* 0x0000000602027c19 */ /* 0x000fe20008001203 */
[----:B------:R-:W-:Y:S01]  /*7b60*/  ULDC UR6, c[0x0][0x638] ;  /* 0x00018e0000067ab9 */ /* 0x000fe20000000800 */
[----:B------:R-:W-:Y:S01]  /*7b70*/  LOP3.LUT R12, R12, UR4, RZ, 0xc0, !PT ;  /* 0x000000040c0c7c12 */ /* 0x000fe2000f8ec0ff */
[----:B------:R-:W-:Y:S01]  /*7b80*/  ULDC UR7, c[0x0][0x610] ;  /* 0x0001840000077ab9 */ /* 0x000fe20000000800 */
[----:B------:R-:W-:Y:S01]  /*7b90*/  IMAD.MOV.U32 R3, RZ, RZ, 0x1 ;  /* 0x00000001ff037424 */ /* 0x000fe200078e00ff */
[----:B-1----:R-:W-:Y:S01]  /*7ba0*/  ISETP.NE.AND P1, PT, R4, 0x1, PT ;  /* 0x000000010400780c */ /* 0x002fe20003f25270 */
[----:B------:R-:W-:-:S02]  /*7bb0*/  IMAD.MOV R4, RZ, RZ, -R2 ;  /* 0x000000ffff047224 */ /* 0x000fc400078e0a02 */
[----:B------:R-:W-:Y:S02]  /*7bc0*/  IMAD R2, R2, UR13, R15 ;  /* 0x0000000d02027c24 */ /* 0x000fe4000f8e020f */
[----:B------:R-:W-:Y:S01]  /*7bd0*/  IMAD R13, R4, UR6, R13 ;  /* 0x00000006040d7c24 */ /* 0x000fe2000f8e020d */
[----:B------:R-:W-:-:S07]  /*7be0*/  ULDC UR6, c[0x0][0x600] ;  /* 0x0001800000067ab9 */ /* 0x000fce0000000800 */
[----:B0-----:R-:W-:-:S04]  /*7bf0*/  @P1 IMAD R11, R14, R20, R9 ;  /* 0x000000140e0b1224 */ /* 0x001fc800078e0209 */
[----:B------:R-:W-:Y:S02]  /*7c00*/  IMAD R11, R2, UR7, R11 ;  /* 0x00000007020b7c24 */ /* 0x000fe4000f8e020b */
[----:B------:R-:W-:-:S05]  /*7c10*/  IMAD R2, R13, UR6, R12 ;  /* 0x000000060d027c24 */ /* 0x000fca000f8e020c */
[----:B------:R-:W-:Y:S02]  /*7c20*/  SEL R22, R2, R11, !P1 ;  /* 0x0000000b02167207 */ /* 0x000fe40004800000 */
[----:B------:R-:W-:Y:S01]  /*7c30*/  SEL R19, R11, R2, !P1 ;  /* 0x000000020b137207 */ /* 0x000fe20004800000 */
[----:B------:R-:W-:-:S07]  /*7c40*/  IMAD.MOV.U32 R2, RZ, RZ, R10 ;  /* 0x000000ffff027224 */ /* 0x000fce00078e000a */
.L_x_124:
[----:B------:R-:W-:Y:S05]  /*7c50*/  BSYNC B1 ;  /* 0x0000000000017941 */ /* 0x000fea0003800000 */
.L_x_123:
[----:B------:R-:W-:-:S13]  /*7c60*/  LOP3.LUT P1, RZ, R3, 0xff, RZ, 0xc0, !PT ;  /* 0x000000ff03ff7812 */ /* 0x000fda000782c0ff */
[----:B------:R-:W-:Y:S05]  /*7c70*/  @P1 BRA `(.L_x_127) ;  /* 0xfffffff400001947 */ /* 0x000fea000383ffff */
[----:B------:R-:W-:Y:S05]  /*7c80*/  BSYNC B0 ;  /* 0x0000000000007941 */ /* 0x000fea0003800000 */
.L_x_115:
[----:B------:R-:W-:-:S03]  /*7c90*/  UMOV UR6, 0xffffffff ;  /* 0xffffffff00067882 */ /* 0x000fc60000000000 */
[----:B------:R-:W-:Y:S05]  /*7ca0*/  BRA.DIV UR6, `(.L_x_128) ;  /* 0x0000000606887947 */ /* 0x000fea000b800000 */
[----:B------:R-:W-:-:S13]  /*7cb0*/  ELECT P6, URZ, PT ;  /* 0x00000000003f782f */ /* 0x000fda00038c0000 */
.L_x_146:
[----:B------:R-:W-:Y:S04]  /*7cc0*/  BSSY B0, `(.L_x_129) ;  /* 0x000003d000007945 */ /* 0x000fe80003800000 */
[----:B------:R-:W-:Y:S05]  /*7cd0*/  @!P6 BRA `(.L_x_130) ;  /* 0x0000000000ece947 */ /* 0x000fea0003800000 */
[----:B------:R-:W-:-:S04]  /*7ce0*/  LOP3.LUT R16, R16, 0x2, RZ, 0xfc, !PT ;  /* 0x0000000210107812 */ /* 0x000fc800078efcff */
[----:B------:R-:W-:-:S13]  /*7cf0*/  ISETP.NE.AND P0, PT, R16, 0x3, PT ;  /* 0x000000031000780c */ /* 0x000fda0003f05270 */
[----:B------:R-:W-:Y:S05]  /*7d00*/  @!P0 BRA `(.L_x_131) ;  /* 0x0000000000048947 */ /* 0x000fea0003800000 */
[----:B------:R-:W-:Y:S01]  /*7d10*/  BPT.TRAP 0x1 ;  /* 0x000000040000795c */ /* 0x000fe20000300000 */
.L_x_131:
[----:B------:R-:W0:Y:S01]  /*7d20*/  S2R R3, SR_CgaCtaId ;  /* 0x0000000000037919 */ /* 0x000e220000008800 */
[----:B------:R-:W-:Y:S02]  /*7d30*/  MOV R2, 0x400 ;  /* 0x0000040000027802 */ /* 0x000fe40000000f00 */
[----:B------:R-:W-:Y:S02]  /*7d40*/  SHF.L.U32 R4, R0, 0x1f, RZ ;  /* 0x0000001f00047819 */ /* 0x000fe400000006ff */
[----:B0-----:R-:W-:-:S05]  /*7d50*/  LEA R2, R3, R2, 0x18 ;  /* 0x0000000203027211 */ /* 0x001fca00078ec0ff */
[----:B------:R-:W-:-:S04]  /*7d60*/  VIADD R2, R2, 0x30 ;  /* 0x0000003002027836 */ /* 0x000fc80000000000 */
[C---:B------:R-:W-:Y:S02]  /*7d70*/  IMAD R9, R7.reuse, 0x8, R2 ;  /* 0x0000000807097824 */ /* 0x040fe400078e0202 */
[----:B------:R-:W-:Y:S02]  /*7d80*/  VIADD R7, R7, 0x1 ;  /* 0x0000000107077836 */ /* 0x000fe40000000000 */
[----:B------:R-:W0:Y:S03]  /*7d90*/  SYNCS.PHASECHK.TRANS64.TRYWAIT P0, [R9+URZ], R4 ;  /* 0x00000004090075a7 */ /* 0x000e26000800017f */
[----:B------:R-:W-:-:S04]  /*7da0*/  ISETP.NE.AND P1, PT, R7, 0x6, PT ;  /* 0x000000060700780c */ /* 0x000fc80003f25270 */
[----:B------:R-:W-:Y:S02]  /*7db0*/  SEL R3, RZ, 0x1, P1 ;  /* 0x00000001ff037807 */ /* 0x000fe40000800000 */
[----:B------:R-:W-:Y:S02]  /*7dc0*/  SEL R7, R7, RZ, P1 ;  /* 0x000000ff07077207 */ /* 0x000fe40000800000 */
[----:B------:R-:W-:-:S03]  /*7dd0*/  LOP3.LUT R6, R0, R3, RZ, 0x3c, !PT ;  /* 0x0000000300067212 */ /* 0x000fc600078e3cff */
[----:B------:R-:W-:Y:S01]  /*7de0*/  IMAD R8, R7, 0x8, R2 ;  /* 0x0000000807087824 */ /* 0x000fe200078e0202 */
[----:B------:R-:W-:Y:S01]  /*7df0*/  SHF.L.U32 R5, R6, 0x1f, RZ ;  /* 0x0000001f06057819 */ /* 0x000fe200000006ff */
[----:B0-----:R-:W-:Y:S06]  /*7e00*/  @!P0 BRA `(.L_x_132) ;  /* 0x0000000400508947 */ /* 0x001fec0003800000 */
.L_x_147:
[----:B------:R-:W1:Y:S01]  /*7e10*/  SYNCS.PHASECHK.TRANS64.TRYWAIT P0, [R8+URZ], R5 ;  /* 0x00000005080075a7 */ /* 0x000e62000800017f */
[----:B------:R-:W-:-:S05]  /*7e20*/  VIADD R0, R7, 0x1 ;  /* 0x0000000107007836 */ /* 0x000fca0000000000 */
[----:B------:R-:W-:-:S04]  /*7e30*/  ISETP.NE.AND P1, PT, R0, 0x6, PT ;  /* 0x000000060000780c */ /* 0x000fc80003f25270 */
[----:B------:R-:W-:Y:S02]  /*7e40*/  SEL R3, RZ, 0x1, P1 ;  /* 0x00000001ff037807 */ /* 0x000fe40000800000 */
[----:B------:R-:W-:Y:S02]  /*7e50*/  SEL R7, R0, RZ, P1 ;  /* 0x000000ff00077207 */ /* 0x000fe40000800000 */
[----:B------:R-:W-:-:S03]  /*7e60*/  LOP3.LUT R6, R6, R3, RZ, 0x3c, !PT ;  /* 0x0000000306067212 */ /* 0x000fc600078e3cff */
[----:B0-----:R-:W-:Y:S01]  /*7e70*/  IMAD R9, R7, 0x8, R2 ;  /* 0x0000000807097824 */ /* 0x001fe200078e0202 */
[----:B------:R-:W-:Y:S01]  /*7e80*/  SHF.L.U32 R4, R6, 0x1f, RZ ;  /* 0x0000001f06047819 */ /* 0x000fe200000006ff */
[----:B-1----:R-:W-:Y:S06]  /*7e90*/  @!P0 BRA `(.L_x_133) ;  /* 0x0000000400408947 */ /* 0x002fec0003800000 */
.L_x_148:
        /* <DEDUP_REMOVED lines=9> */
.L_x_149:
[----:B------:R-:W1:Y:S01]  /*7f30*/  SYNCS.PHASECHK.TRANS64.TRYWAIT P0, [R8+URZ], R5 ;  /* 0x00000005080075a7 */ /* 0x000e62000800017f */
[----:B------:R-:W-:-:S05]  /*7f40*/  VIADD R0, R7, 0x1 ;  /* 0x0000000107007836 */ /* 0x000fca0000000000 */
[----:B------:R-:W-:-:S04]  /*7f50*/  ISETP.NE.AND P1, PT, R0, 0x6, PT ;  /* 0x000000060000780c */ /* 0x000fc80003f25270 */
[----:B------:R-:W-:Y:S02]  /*7f60*/  SEL R3, RZ, 0x1, P1 ;  /* 0x00000001ff037807 */ /* 0x000fe40000800000 */
[----:B------:R-:W-:Y:S02]  /*7f70*/  SEL R7, R0, RZ, P1 ;  /* 0x000000ff00077207 */ /* 0x000fe40000800000 */
[----:B0-----:R-:W-:-:S03]  /*7f80*/  LOP3.LUT R9, R6, R3, RZ, 0x3c, !PT ;  /* 0x0000000306097212 */ /* 0x001fc600078e3cff */
[----:B------:R-:W-:Y:S01]  /*7f90*/  IMAD R11, R7, 0x8, R2 ;  /* 0x00000008070b7824 */ /* 0x000fe200078e0202 */
[----:B------:R-:W-:Y:S01]  /*7fa0*/  SHF.L.U32 R6, R9, 0x1f, RZ ;  /* 0x0000001f09067819 */ /* 0x000fe200000006ff */
[----:B-1----:R-:W-:Y:S06]  /*7fb0*/  @!P0 BRA `(.L_x_135) ;  /* 0x0000000400208947 */ /* 0x002fec0003800000 */
.L_x_150:
[----:B------:R-:W1:Y:S01]  /*7fc0*/  SYNCS.PHASECHK.TRANS64.TRYWAIT P0, [R11+URZ], R6 ;  /* 0x000000060b0075a7 */ /* 0x000e62000800017f */
[----:B------:R-:W-:-:S05]  /*7fd0*/  VIADD R0, R7, 0x1 ;  /* 0x0000000107007836 */ /* 0x000fca0000000000 */
[----:B------:R-:W-:-:S04]  /*7fe0*/  ISETP.NE.AND P1, PT, R0, 0x6, PT ;  /* 0x000000060000780c */ /* 0x000fc80003f25270 */
[----:B------:R-:W-:Y:S02]  /*7ff0*/  SEL R4, RZ, 0x1, P1 ;  /* 0x00000001ff047807 */ /* 0x000fe40000800000 */
[----:B------:R-:W-:Y:S02]  /*8000*/  SEL R3, R0, RZ, P1 ;  /* 0x000000ff00037207 */ /* 0x000fe40000800000 */
[----:B------:R-:W-:Y:S01]  /*8010*/  LOP3.LUT R0, R9, R4, RZ, 0x3c, !PT ;  /* 0x0000000409007212 */ /* 0x000fe200078e3cff */
[----:B-1----:R-:W-:Y:S06]  /*8020*/  @!P0 BRA `(.L_x_136) ;  /* 0x0000000400188947 */ /* 0x002fec0003800000 */
.L_x_151:
[----:B------:R-:W-:Y:S01]  /*8030*/  IMAD R3, R3, 0x8, R2 ;  /* 0x0000000803037824 */ /* 0x000fe200078e0202 */
[----:B------:R-:W-:-:S07]  /*8040*/  SHF.L.U32 R0, R0, 0x1f, RZ ;  /* 0x0000001f00007819 */ /* 0x000fce00000006ff */
.L_x_137:
[----:B--2---:R2:W3:Y:S02]  /*8050*/  SYNCS.PHASECHK.TRANS64.TRYWAIT P0, [R3+URZ], R0 ;  /* 0x00000000030075a7 */ /* 0x0044e4000800017f */
[----:B---3--:R-:W-:Y:S05]  /*8060*/  @!P0 NANOSLEEP.SYNCS 0x989680 ;  /* 0x009896800000895d */ /* 0x008fea0003900000 */
[----:B------:R-:W3:Y:S02]  /*8070*/  @!P0 SYNCS.PHASECHK.TRANS64 P0, [R3+URZ], R0 ;  /* 0x00000000030085a7 */ /* 0x000ee4000800007f */
[----:B---3--:R-:W-:Y:S05]  /*8080*/  @!P0 BRA `(.L_x_137) ;  /* 0xfffffffc00f08947 */ /* 0x008fea000383ffff */
.L_x_130:
[----:B------:R-:W-:Y:S05]  /*8090*/  BSYNC B0 ;  /* 0x0000000000007941 */ /* 0x000fea0003800000 */
.L_x_129:
[----:B------:R-:W-:Y:S05]  /*80a0*/  EXIT ;  /* 0x000000000000794d */ /* 0x000fea0003800000 */
.L_x_15:
[----:B-1----:R1:W2:Y:S02]  /*80b0*/  SYNCS.PHASECHK.TRANS64.TRYWAIT P0, [R71+URZ], R0 ;  /* 0x00000000470075a7 */ /* 0x0022a4000800017f */
[----:B--2---:R-:W-:Y:S05]  /*80c0*/  @!P0 NANOSLEEP.SYNCS 0x989680 ;  /* 0x009896800000895d */ /* 0x004fea0003900000 */
[----:B------:R-:W2:Y:S02]  /*80d0*/  @!P0 SYNCS.PHASECHK.TRANS64 P0, [R71+URZ], R0 ;  /* 0x00000000470085a7 */ /* 0x000ea4000800007f */
[----:B--2---:R-:W-:Y:S05]  /*80e0*/  @!P0 BRA `(.L_x_15) ;  /* 0xfffffffc00f08947 */ /* 0x004fea000383ffff */
[----:B------:R-:W-:Y:S05]  /*80f0*/  BRA `(.L_x_138) ;  /* 0xffffff9400107947 */ /* 0x000fea000383ffff */
.L_x_20:
[----:B--2---:R2:W3:Y:S02]  /*8100*/  SYNCS.PHASECHK.TRANS64.TRYWAIT P1, [R3+URZ], R0 ;  /* 0x00000000030075a7 */ /* 0x0044e4000802017f */
[----:B---3--:R-:W-:Y:S05]  /*8110*/  @!P1 NANOSLEEP.SYNCS 0x989680 ;  /* 0x009896800000995d */ /* 0x008fea0003900000 */
[----:B------:R-:W3:Y:S02]  /*8120*/  @!P1 SYNCS.PHASECHK.TRANS64 P1, [R3+URZ], R0 ;  /* 0x00000000030095a7 */ /* 0x000ee4000802007f */
[----:B---3--:R-:W-:Y:S05]  /*8130*/  @!P1 BRA `(.L_x_20) ;  /* 0xfffffffc00f09947 */ /* 0x008fea000383ffff */
[----:B------:R-:W-:Y:S05]  /*8140*/  BRA `(.L_x_19) ;  /* 0xffffff9400747947 */ /* 0x000fea000383ffff */
.L_x_25:
[----:B--2---:R-:W-:-:S04]  /*8150*/  IMAD.U32 R4, RZ, RZ, UR6 ;  /* 0x00000006ff047e24 */ /* 0x004fc8000f8e00ff */
[----:B------:R2:W3:Y:S03]  /*8160*/  SYNCS.PHASECHK.TRANS64.TRYWAIT P1, [R4+URZ], R3 ;  /* 0x00000003040075a7 */ /* 0x0004e6000802017f */
[----:B---3--:R-:W-:Y:S05]  /*8170*/  @!P1 NANOSLEEP.SYNCS 0x989680 ;  /* 0x009896800000995d */ /* 0x008fea0003900000 */
[----:B------:R-:W3:Y:S02]  /*8180*/  @!P1 SYNCS.PHASECHK.TRANS64 P1, [R4+URZ], R3 ;  /* 0x00000003040095a7 */ /* 0x000ee4000802007f */
[----:B---3--:R-:W-:Y:S05]  /*8190*/  @!P1 BRA `(.L_x_25) ;  /* 0xfffffffc00ec9947 */ /* 0x008fea000383ffff */
[----:B------:R-:W-:Y:S05]  /*81a0*/  BRA `(.L_x_24) ;  /* 0xffffffa4009c7947 */ /* 0x000fea000383ffff */
.L_x_31:
[----:B---3--:R3:W4:Y:S02]  /*81b0*/  SYNCS.PHASECHK.TRANS64.TRYWAIT P0, [R71+URZ+0x10], R0 ;  /* 0x00001000470075a7 */ /* 0x008724000800017f */
[----:B----4-:R-:W-:Y:S05]  /*81c0*/  @!P0 NANOSLEEP.SYNCS 0x989680 ;  /* 0x009896800000895d */ /* 0x010fea0003900000 */
[----:B------:R-:W4:Y:S02]  /*81d0*/  @!P0 SYNCS.PHASECHK.TRANS64 P0, [R71+URZ+0x10], R0 ;  /* 0x00001000470085a7 */ /* 0x000f24000800007f */
[----:B----4-:R-:W-:Y:S05]  /*81e0*/  @!P0 BRA `(.L_x_31) ;  /* 0xfffffffc00f08947 */ /* 0x010fea000383ffff */
[----:B------:R-:W-:Y:S05]  /*81f0*/  BRA `(.L_x_139) ;  /* 0xffffffb8005c7947 */ /* 0x000fea000383ffff */
.L_x_116:
[----:B------:R-:W-:Y:S01]  /*8200*/  BSSY B1, `(.L_x_140) ;  /* 0x0000006000017945 */ /* 0x000fe20003800000 */
[----:B------:R-:W-:-:S07]  /*8210*/  IMAD.MOV.U32 R15, RZ, RZ, -0x1 ;  /* 0xffffffffff0f7424 */ /* 0x000fce00078e00ff */
[----:B-----5:R-:W-:Y:S05]  /*8220*/  WARPSYNC.COLLECTIVE R15, `(.L_x_141) ;  /* 0x000000000f0c7348 */ /* 0x020fea0003c00000 */
[----:B------:R-:W-:Y:S02]  /*8230*/  ELECT P6, UR62, PT ;  /* 0x00000000003e782f */ /* 0x000fe400038c0000 */
[----:B------:R-:W-:Y:S01]  /*8240*/  MOV R14, UR62 ;  /* 0x0000003e000e7c02 */ /* 0x000fe20008000f00 */
[----:B-----5:R-:W-:Y:S10]  /*8250*/  ENDCOLLECTIVE ;  /* 0x000000000000791b */ /* 0x020ff40003800000 */
.L_x_141:
[----:B------:R-:W-:Y:S05]  /*8260*/  BSYNC B1 ;  /* 0x0000000000017941 */ /* 0x000fea0003800000 */
.L_x_140:
[----:B------:R-:W-:Y:S05]  /*8270*/  BRA `(.L_x_142) ;  /* 0xffffffec008c7947 */ /* 0x000fea000383ffff */
.L_x_119:
[----:B0-----:R0:W1:Y:S02]  /*8280*/  SYNCS.PHASECHK.TRANS64.TRYWAIT P1, [R10+URZ+0x30], R5 ;  /* 0x000030050a0075a7 */ /* 0x001064000802017f */
[----:B-1----:R-:W-:Y:S05]  /*8290*/  @!P1 NANOSLEEP.SYNCS 0x989680 ;  /* 0x009896800000995d */ /* 0x002fea0003900000 */
[----:B------:R-:W1:Y:S02]  /*82a0*/  @!P1 SYNCS.PHASECHK.TRANS64 P1, [R10+URZ+0x30], R5 ;  /* 0x000030050a0095a7 */ /* 0x000e64000802007f */
[----:B-1----:R-:W-:Y:S05]  /*82b0*/  @!P1 BRA `(.L_x_119) ;  /* 0xfffffffc00f09947 */ /* 0x002fea000383ffff */
[----:B------:R-:W-:Y:S05]  /*82c0*/  BRA `(.L_x_143) ;  /* 0xffffffec00c07947 */ /* 0x000fea000383ffff */
.L_x_128:
[----:B------:R-:W-:Y:S01]  /*82d0*/  BSSY B0, `(.L_x_144) ;  /* 0x0000006000007945 */ /* 0x000fe20003800000 */
[----:B------:R-:W-:-:S07]  /*82e0*/  IMAD.MOV.U32 R15, RZ, RZ, -0x1 ;  /* 0xffffffffff0f7424 */ /* 0x000fce00078e00ff */
[----:B-----5:R-:W-:Y:S05]  /*82f0*/  WARPSYNC.COLLECTIVE R15, `(.L_x_145) ;  /* 0x000000000f0c7348 */ /* 0x020fea0003c00000 */
[----:B------:R-:W-:Y:S02]  /*8300*/  ELECT P6, UR62, PT ;  /* 0x00000000003e782f */ /* 0x000fe400038c0000 */
[----:B------:R-:W-:Y:S01]  /*8310*/  MOV R14, UR62 ;  /* 0x0000003e000e7c02 */ /* 0x000fe20008000f00 */
[----:B-----5:R-:W-:Y:S10]  /*8320*/  ENDCOLLECTIVE ;  /* 0x000000000000791b */ /* 0x020ff40003800000 */
.L_x_145:
[----:B------:R-:W-:Y:S05]  /*8330*/  BSYNC B0 ;  /* 0x0000000000007941 */ /* 0x000fea0003800000 */
.L_x_144:
[----:B------:R-:W-:Y:S05]  /*8340*/  BRA `(.L_x_146) ;  /* 0xfffffff8005c7947 */ /* 0x000fea000383ffff */
.L_x_132:
[----:B0-----:R0:W1:Y:S02]  /*8350*/  SYNCS.PHASECHK.TRANS64.TRYWAIT P0, [R9+URZ], R4 ;  /* 0x00000004090075a7 */ /* 0x001064000800017f */
[----:B-1----:R-:W-:Y:S05]  /*8360*/  @!P0 NANOSLEEP.SYNCS 0x989680 ;  /* 0x009896800000895d */ /* 0x002fea0003900000 */
[----:B------:R-:W1:Y:S02]  /*8370*/  @!P0 SYNCS.PHASECHK.TRANS64 P0, [R9+URZ], R4 ;  /* 0x00000004090085a7 */ /* 0x000e64000800007f */
[----:B-1----:R-:W-:Y:S05]  /*8380*/  @!P0 BRA `(.L_x_132) ;  /* 0xfffffffc00f08947 */ /* 0x002fea000383ffff */
[----:B------:R-:W-:Y:S05]  /*8390*/  BRA `(.L_x_147) ;  /* 0xfffffff8009c7947 */ /* 0x000fea000383ffff */
.L_x_133:
[----:B0-----:R0:W1:Y:S02]  /*83a0*/  SYNCS.PHASECHK.TRANS64.TRYWAIT P0, [R8+URZ], R5 ;  /* 0x00000005080075a7 */ /* 0x001064000800017f */
[----:B-1----:R-:W-:Y:S05]  /*83b0*/  @!P0 NANOSLEEP.SYNCS 0x989680 ;  /* 0x009896800000895d */ /* 0x002fea0003900000 */
[----:B------:R-:W1:Y:S02]  /*83c0*/  @!P0 SYNCS.PHASECHK.TRANS64 P0, [R8+URZ], R5 ;  /* 0x00000005080085a7 */ /* 0x000e64000800007f */
[----:B-1----:R-:W-:Y:S05]  /*83d0*/  @!P0 BRA `(.L_x_133) ;  /* 0xfffffffc00f08947 */ /* 0x002fea000383ffff */
[----:B------:R-:W-:Y:S05]  /*83e0*/  BRA `(.L_x_148) ;  /* 0xfffffff800ac7947 */ /* 0x000fea000383ffff */
.L_x_134:
[----:B0-----:R0:W1:Y:S02]  /*83f0*/  SYNCS.PHASECHK.TRANS64.TRYWAIT P0, [R9+URZ], R4 ;  /* 0x00000004090075a7 */ /* 0x001064000800017f */
[----:B-1----:R-:W-:Y:S05]  /*8400*/  @!P0 NANOSLEEP.SYNCS 0x989680 ;  /* 0x009896800000895d */ /* 0x002fea0003900000 */
[----:B------:R-:W1:Y:S02]  /*8410*/  @!P0 SYNCS.PHASECHK.TRANS64 P0, [R9+URZ], R4 ;  /* 0x00000004090085a7 */ /* 0x000e64000800007f */
[----:B-1----:R-:W-:Y:S05]  /*8420*/  @!P0 BRA `(.L_x_134) ;  /* 0xfffffffc00f08947 */ /* 0x002fea000383ffff */
[----:B------:R-:W-:Y:S05]  /*8430*/  BRA `(.L_x_149) ;  /* 0xfffffff800bc7947 */ /* 0x000fea000383ffff */
.L_x_135:
[----:B0-----:R0:W1:Y:S02]  /*8440*/  SYNCS.PHASECHK.TRANS64.TRYWAIT P0, [R8+URZ], R5 ;  /* 0x00000005080075a7 */ /* 0x001064000800017f */
[----:B-1----:R-:W-:Y:S05]  /*8450*/  @!P0 NANOSLEEP.SYNCS 0x989680 ;  /* 0x009896800000895d */ /* 0x002fea0003900000 */
[----:B------:R-:W1:Y:S02]  /*8460*/  @!P0 SYNCS.PHASECHK.TRANS64 P0, [R8+URZ], R5 ;  /* 0x00000005080085a7 */ /* 0x000e64000800007f */
[----:B-1----:R-:W-:Y:S05]  /*8470*/  @!P0 BRA `(.L_x_135) ;  /* 0xfffffffc00f08947 */ /* 0x002fea000383ffff */
[----:B------:R-:W-:Y:S05]  /*8480*/  BRA `(.L_x_150) ;  /* 0xfffffff800cc7947 */ /* 0x000fea000383ffff */
.L_x_136:
[----:B-1----:R1:W2:Y:S02]  /*8490*/  SYNCS.PHASECHK.TRANS64.TRYWAIT P0, [R11+URZ], R6 ;  /* 0x000000060b0075a7 */ /* 0x0022a4000800017f */
[----:B--2---:R-:W-:Y:S05]  /*84a0*/  @!P0 NANOSLEEP.SYNCS 0x989680 ;  /* 0x009896800000895d */ /* 0x004fea0003900000 */
[----:B------:R-:W2:Y:S02]  /*84b0*/  @!P0 SYNCS.PHASECHK.TRANS64 P0, [R11+URZ], R6 ;  /* 0x000000060b0085a7 */ /* 0x000ea4000800007f */
[----:B--2---:R-:W-:Y:S05]  /*84c0*/  @!P0 BRA `(.L_x_136) ;  /* 0xfffffffc00f08947 */ /* 0x004fea000383ffff */
[----:B------:R-:W-:Y:S05]  /*84d0*/  BRA `(.L_x_151) ;  /* 0xfffffff800d47947 */ /* 0x000fea000383ffff */
.L_x_152:
[----:B------:R-:W-:-:S00]  /*84e0*/  BRA `(.L_x_152) ;  /* 0xfffffffc00fc7947 */ /* 0x000fc0000383ffff */
[----:B------:R-:W-:-:S00]  /*84f0*/  NOP ;  /* 0x0000000000007918 */ /* 0x000fc00000000000 */
        /* <DEDUP_REMOVED lines=8> */
.L_x_153:


//--------------------- .nv.global.init           --------------------------
	.section	.nv.global.init,"aw",@progbits
.nv.global.init:
	.type		$str$22,@object
	.size		$str$22,($str$23 - $str$22)
$str$22:
        /*0000*/ 	.byte	0x6b, 0x5f, 0x74, 0x69, 0x6c, 0x65, 0x5f, 0x63, 0x6f, 0x75, 0x6e, 0x74, 0x20, 0x3e, 0x3d, 0x20
        /*0010*/ 	.byte	0x31, 0x00
	.type		$str$23,@object
	.size		$str$23,(__unnamed_1 - $str$23)
$str$23:
        /*0012*/ 	.byte	0x2f, 0x74, 0x6d, 0x70, 0x2f, 0x63, 0x75, 0x74, 0x6c, 0x61, 0x73, 0x73, 0x5f, 0x73, 0x77, 0x65
        /*0022*/ 	.byte	0x65, 0x70, 0x5f, 0x73, 0x72, 0x63, 0x2f, 0x69, 0x6e, 0x63, 0x6c, 0x75, 0x64, 0x65, 0x2f, 0x63
        /*0032*/ 	.byte	0x75, 0x74, 0x6c, 0x61, 0x73, 0x73, 0x2f, 0x67, 0x65, 0x6d, 0x6d, 0x2f, 0x63, 0x6f, 0x6c, 0x6c
        /*0042*/ 	.byte	0x65, 0x63, 0x74, 0x69, 0x76, 0x65, 0x2f, 0x73, 0x6d, 0x39, 0x30, 0x5f, 0x6d, 0x6d, 0x61, 0x5f
        /*0052*/ 	.byte	0x74, 0x6d, 0x61, 0x5f, 0x67, 0x6d, 0x6d, 0x61, 0x5f, 0x73, 0x73, 0x5f, 0x77, 0x61, 0x72, 0x70
        /*0062*/ 	.byte	0x73, 0x70, 0x65, 0x63, 0x69, 0x61, 0x6c, 0x69, 0x7a, 0x65, 0x64, 0x2e, 0x68, 0x70, 0x70, 0x00
	.type		__unnamed_1,@object
	.size		__unnamed_1,(.L_0 - __unnamed_1)
__unnamed_1:
        /*0072*/ 	.byte	0x76, 0x6f, 0x69, 0x64, 0x20, 0x63, 0x75, 0x74, 0x6c, 0x61, 0x73, 0x73, 0x3a, 0x3a, 0x67, 0x65
        /* <DEDUP_REMOVED lines=179> */
        /*0bb2*/ 	.byte	0x75, 0x74, 0x65, 0x3a, 0x3a, 0x69, 0x64, 0x65, 0x6e, 0x74, 0x69, 0x74, 0x79, 0x5d, 0x00
.L_0:


//--------------------- .nv.shared._ZN7cutlass13device_kernelINS_4gemm6kernel13GemmUniversalIN4cute5tupleIJiiiiEEENS1_10collective13CollectiveMmaINS1_34MainloopSm90TmaGmmaWarpSpecializedILi6ENS5_IJNS4_1CILi1EEESB_SB_EEENS1_32KernelTmaWarpSpecializedPingpongEEENS5_IJNSA_ILi64EEENSA_ILi80EEENSA_ILi128EEEEEENS_10bfloat16_tENS5_IJlSB_lEEESJ_SK_NS4_8TiledMMAINS4_8MMA_AtomIJNS4_4SM904GMMA27MMA_64x16x16_F32BF16BF16_SSILNSO_5MajorE0ELSQ_0ELNSO_7ScaleInE1ELSR_1EEEEEENS4_6LayoutISC_NS5_IJNSA_ILi0EEESV_SV_EEEEENS5_IJNS4_10UnderscoreESY_SY_EEEEENS4_13SM90_TMA_LOADENS4_14ComposedLayoutINS4_7SwizzleILi3ELi4ELi3EEENS4_18smem_ptr_flag_bitsILi16EEENSU_INS5_IJNSA_ILi8EEESF_EEENS5_IJSF_SB_EEEEEEEvNS4_8identityES11_S1B_vS1C_EENS_8epilogue10collective6detail29Sm90TmaWarpSpecializedAdapterINS1F_15DefaultEpilogueISJ_SK_SK_NS1E_6thread17LinearCombinationISJ_Li1EffLNS1J_9ScaleType4KindE0ELNS_15FloatRoundStyleE2ESJ_EENS1_15EpilogueDefaultEEEEEvvEEEEvNT_6ParamsE --------------------------
	.section	.nv.shared._ZN7cutlass13device_kernelINS_4gemm6kernel13GemmUniversalIN4cute5tupleIJiiiiEEENS1_10collective13CollectiveMmaINS1_34MainloopSm90TmaGmmaWarpSpecializedILi6ENS5_IJNS4_1CILi1EEESB_SB_EEENS1_32KernelTmaWarpSpecializedPingpongEEENS5_IJNSA_ILi64EEENSA_ILi80EEENSA_ILi128EEEEEENS_10bfloat16_tENS5_IJlSB_lEEESJ_SK_NS4_8TiledMMAINS4_8MMA_AtomIJNS4_4SM904GMMA27MMA_64x16x16_F32BF16BF16_SSILNSO_5MajorE0ELSQ_0ELNSO_7ScaleInE1ELSR_1EEEEEENS4_6LayoutISC_NS5_IJNSA_ILi0EEESV_SV_EEEEENS5_IJNS4_10UnderscoreESY_SY_EEEEENS4_13SM90_TMA_LOADENS4_14ComposedLayoutINS4_7SwizzleILi3ELi4ELi3EEENS4_18smem_ptr_flag_bitsILi16EEENSU_INS5_IJNSA_ILi8EEESF_EEENS5_IJSF_SB_EEEEEEEvNS4_8identityES11_S1B_vS1C_EENS_8epilogue10collective6detail29Sm90TmaWarpSpecializedAdapterINS1F_15DefaultEpilogueISJ_SK_SK_NS1E_6thread17LinearCombinationISJ_Li1EffLNS1J_9ScaleType4KindE0ELNS_15FloatRoundStyleE2ESJ_EENS1_15EpilogueDefaultEEEEEvvEEEEvNT_6ParamsE,"aw",@nobits
	.sectionflags	@""
	.align	16
	.zero		1024


//--------------------- .nv.shared.reserved.0     --------------------------
	.section	.nv.shared.reserved.0,"aw",@nobits
	.weak		__nv_reservedSMEM_offset_0_alias
	.size		__nv_reservedSMEM_offset_0_alias, 0, 0
	.other		__nv_reservedSMEM_offset_0_alias,@"STO_CUDA_RESERVED_SHARED STV_DEFAULT"
__nv_reservedSMEM_offset_0_alias:
	.zero		0


//--------------------- .nv.global                --------------------------
	.section	.nv.global,"aw",@nobits
.nv.global:
	.type		_ZN40_INTERNAL_1f24d90f_4_k_cu_395abaa6_148494cute1_E,@object
	.size		_ZN40_INTERNAL_1f24d90f_4_k_cu_395abaa6_148494cute1_E,(_ZN40_INTERNAL_1f24d90f_4_k_cu_395abaa6_148494cuda3std3__45__cpo6cbeginE - _ZN40_INTERNAL_1f24d90f_4_k_cu_395abaa6_148494cute1_E)
_ZN40_INTERNAL_1f24d90f_4_k_cu_395abaa6_148494cute1_E:
	.zero		1
	.type		_ZN40_INTERNAL_1f24d90f_4_k_cu_395abaa6_148494cuda3std3__45__cpo6cbeginE,@object
	.size		_ZN40_INTERNAL_1f24d90f_4_k_cu_395abaa6_148494cuda3std3__45__cpo6cbeginE,(_ZN40_INTERNAL_1f24d90f_4_k_cu_395abaa6_148494cuda3std3__48in_placeE - _ZN40_INTERNAL_1f24d90f_4_k_cu_395abaa6_148494cuda3std3__45__cpo6cbeginE)
_ZN40_INTERNAL_1f24d90f_4_k_cu_395abaa6_148494cuda3std3__45__cpo6cbeginE:
	.zero		1
	.type		_ZN40_INTERNAL_1f24d90f_4_k_cu_395abaa6_148494cuda3std3__48in_placeE,@object
	.size		_ZN40_INTERNAL_1f24d90f_4_k_cu_395abaa6_148494cuda3std3__48in_placeE,(_ZN40_INTERNAL_1f24d90f_4_k_cu_395abaa6_148494cuda3std6ranges3__45__cpo9iter_moveE - _ZN40_INTERNAL_1f24d90f_4_k_cu_395abaa6_148494cuda3std3__48in_placeE)
_ZN40_INTERNAL_1f24d90f_4_k_cu_395abaa6_148494cuda3std3__48in_placeE:
	.zero		1
	.type		_ZN40_INTERNAL_1f24d90f_4_k_cu_395abaa6_148494cuda3std6ranges3__45__cpo9iter_moveE,@object
	.size		_ZN40_INTERNAL_1f24d90f_4_k_cu_395abaa6_148494cuda3std6ranges3__45__cpo9iter_moveE,(_ZN40_INTERNAL_1f24d90f_4_k_cu_395abaa6_148494cuda3std3__45__cpo5beginE - _ZN40_INTERNAL_1f24d90f_4_k_cu_395abaa6_148494cuda3std6ranges3__45__cpo9iter_moveE)
_ZN40_INTERNAL_1f24d90f_4_k_cu_395abaa6_148494cuda3std6ranges3__45__cpo9iter_moveE:
	.zero		1
	.type		_ZN40_INTERNAL_1f24d90f_4_k_cu_395abaa6_148494cuda3std3__45__cpo5beginE,@object
	.size		_ZN40_INTERNAL_1f24d90f_4_k_cu_395abaa6_148494cuda3std3__45__cpo5beginE,(_ZN40_INTERNAL_1f24d90f_4_k_cu_395abaa6_148494cuda3std3__442_GLOBAL__N__1f24d90f_4_k_cu_395abaa6_148496ignoreE - _ZN40_INTERNAL_1f24d90f_4_k_cu_395abaa6_148494cuda3std3__45__cpo5beginE)
_ZN40_INTERNAL_1f24d90f_4_k_cu_395abaa6_148494cuda3std3__45__cpo5beginE:
	.zero		1
	.type		_ZN40_INTERNAL_1f24d90f_4_k_cu_395abaa6_148494cuda3std3__442_GLOBAL__N__1f24d90f_4_k_cu_395abaa6_148496ignoreE,@object
	.size		_ZN40_INTERNAL_1f24d90f_4_k_cu_395abaa6_148494cuda3std3__442_GLOBAL__N__1f24d90f_4_k_cu_395abaa6_148496ignoreE,(_ZN40_INTERNAL_1f24d90f_4_k_cu_395abaa6_148494cute7productE - _ZN40_INTERNAL_1f24d90f_4_k_cu_395abaa6_148494cuda3std3__442_GLOBAL__N__1f24d90f_4_k_cu_395abaa6_148496ignoreE)
_ZN40_INTERNAL_1f24d90f_4_k_cu_395abaa6_148494cuda3std3__442_GLOBAL__N__1f24d90f_4_k_cu_395abaa6_148496ignoreE:
	.zero		1
	.type		_ZN40_INTERNAL_1f24d90f_4_k_cu_395abaa6_148494cute7productE,@object
	.size		_ZN40_INTERNAL_1f24d90f_4_k_cu_395abaa6_148494cute7productE,(_ZN40_INTERNAL_1f24d90f_4_k_cu_395abaa6_148494cuda3std3__45__cpo3endE - _ZN40_INTERNAL_1f24d90f_4_k_cu_395abaa6_148494cute7productE)
_ZN40_INTERNAL_1f24d90f_4_k_cu_395abaa6_148494cute7productE:
	.zero		1
	.type		_ZN40_INTERNAL_1f24d90f_4_k_cu_395abaa6_148494cuda3std3__45__cpo3endE,@object
	.size		_ZN40_INTERNAL_1f24d90f_4_k_cu_395abaa6_148494cuda3std3__45__cpo3endE,(_ZN40_INTERNAL_1f24d90f_4_k_cu_395abaa6_148494cuda3std3__419piecewise_constructE - _ZN40_INTERNAL_1f24d90f_4_k_cu_395abaa6_148494cuda3std3__45__cpo3endE)
_ZN40_INTERNAL_1f24d90f_4_k_cu_395abaa6_148494cuda3std3__45__cpo3endE:
	.zero		1
	.type		_ZN40_INTERNAL_1f24d90f_4_k_cu_395abaa6_148494cuda3std3__419piecewise_constructE,@object
	.size		_ZN40_INTERNAL_1f24d90f_4_k_cu_395abaa6_148494cuda3std3__419piecewise_constructE,(_ZN40_INTERNAL_1f24d90f_4_k_cu_395abaa6_148494cuda3std3__45__cpo4cendE - _ZN40_INTERNAL_1f24d90f_4_k_cu_395abaa6_148494cuda3std3__419piecewise_constructE)
_ZN40_INTERNAL_1f24d90f_4_k_cu_395abaa6_148494cuda3std3__419piecewise_constructE:
	.zero		1
	.type		_ZN40_INTERNAL_1f24d90f_4_k_cu_395abaa6_148494cuda3std3__45__cpo4cendE,@object
	.size		_ZN40_INTERNAL_1f24d90f_4_k_cu_395abaa6_148494cuda3std3__45__cpo4cendE,(_ZN40_INTERNAL_1f24d90f_4_k_cu_395abaa6_148494cuda3std6ranges3__45__cpo4swapE - _ZN40_INTERNAL_1f24d90f_4_k_cu_395abaa6_148494cuda3std3__45__cpo4cendE)
_ZN40_INTERNAL_1f24d90f_4_k_cu_395abaa6_148494cuda3std3__45__cpo4cendE:
	.zero		1
	.type		_ZN40_INTERNAL_1f24d90f_4_k_cu_395abaa6_148494cuda3std6ranges3__45__cpo4swapE,@object
	.size		_ZN40_INTERNAL_1f24d90f_4_k_cu_395abaa6_148494cuda3std6ranges3__45__cpo4swapE,(.L_8 - _ZN40_INTERNAL_1f24d90f_4_k_cu_395abaa6_148494cuda3std6ranges3__45__cpo4swapE)
_ZN40_INTERNAL_1f24d90f_4_k_cu_395abaa6_148494cuda3std6ranges3__45__cpo4swapE:
	.zero		1
.L_8:


//--------------------- .nv.constant0._ZN7cutlass13device_kernelINS_4gemm6kernel13GemmUniversalIN4cute5tupleIJiiiiEEENS1_10collective13CollectiveMmaINS1_34MainloopSm90TmaGmmaWarpSpecializedILi6ENS5_IJNS4_1CILi1EEESB_SB_EEENS1_32KernelTmaWarpSpecializedPingpongEEENS5_IJNSA_ILi64EEENSA_ILi80EEENSA_ILi128EEEEEENS_10bfloat16_tENS5_IJlSB_lEEESJ_SK_NS4_8TiledMMAINS4_8MMA_AtomIJNS4_4SM904GMMA27MMA_64x16x16_F32BF16BF16_SSILNSO_5MajorE0ELSQ_0ELNSO_7ScaleInE1ELSR_1EEEEEENS4_6LayoutISC_NS5_IJNSA_ILi0EEESV_SV_EEEEENS5_IJNS4_10UnderscoreESY_SY_EEEEENS4_13SM90_TMA_LOADENS4_14ComposedLayoutINS4_7SwizzleILi3ELi4ELi3EEENS4_18smem_ptr_flag_bitsILi16EEENSU_INS5_IJNSA_ILi8EEESF_EEENS5_IJSF_SB_EEEEEEEvNS4_8identityES11_S1B_vS1C_EENS_8epilogue10collective6detail29Sm90TmaWarpSpecializedAdapterINS1F_15DefaultEpilogueISJ_SK_SK_NS1E_6thread17LinearCombinationISJ_Li1EffLNS1J_9ScaleType4KindE0ELNS_15FloatRoundStyleE2ESJ_EENS1_15EpilogueDefaultEEEEEvvEEEEvNT_6ParamsE --------------------------
	.section	.nv.constant0._ZN7cutlass13device_kernelINS_4gemm6kernel13GemmUniversalIN4cute5tupleIJiiiiEEENS1_10collective13CollectiveMmaINS1_34MainloopSm90TmaGmmaWarpSpecializedILi6ENS5_IJNS4_1CILi1EEESB_SB_EEENS1_32KernelTmaWarpSpecializedPingpongEEENS5_IJNSA_ILi64EEENSA_ILi80EEENSA_ILi128EEEEEENS_10bfloat16_tENS5_IJlSB_lEEESJ_SK_NS4_8TiledMMAINS4_8MMA_AtomIJNS4_4SM904GMMA27MMA_64x16x16_F32BF16BF16_SSILNSO_5MajorE0ELSQ_0ELNSO_7ScaleInE1ELSR_1EEEEEENS4_6LayoutISC_NS5_IJNSA_ILi0EEESV_SV_EEEEENS5_IJNS4_10UnderscoreESY_SY_EEEEENS4_13SM90_TMA_LOADENS4_14ComposedLayoutINS4_7SwizzleILi3ELi4ELi3EEENS4_18smem_ptr_flag_bitsILi16EEENSU_INS5_IJNSA_ILi8EEESF_EEENS5_IJSF_SB_EEEEEEEvNS4_8identityES11_S1B_vS1C_EENS_8epilogue10collective6detail29Sm90TmaWarpSpecializedAdapterINS1F_15DefaultEpilogueISJ_SK_SK_NS1E_6thread17LinearCombinationISJ_Li1EffLNS1J_9ScaleType4KindE0ELNS_15FloatRoundStyleE2ESJ_EENS1_15EpilogueDefaultEEEEEvvEEEEvNT_6ParamsE,"a",@progbits
	.sectionflags	@""
	.align	4
.nv.constant0._ZN7cutlass13device_kernelINS_4gemm6kernel13GemmUniversalIN4cute5tupleIJiiiiEEENS1_10collective13CollectiveMmaINS1_34MainloopSm90TmaGmmaWarpSpecializedILi6ENS5_IJNS4_1CILi1EEESB_SB_EEENS1_32KernelTmaWarpSpecializedPingpongEEENS5_IJNSA_ILi64EEENSA_ILi80EEENSA_ILi128EEEEEENS_10bfloat16_tENS5_IJlSB_lEEESJ_SK_NS4_8TiledMMAINS4_8MMA_AtomIJNS4_4SM904GMMA27MMA_64x16x16_F32BF16BF16_SSILNSO_5MajorE0ELSQ_0ELNSO_7ScaleInE1ELSR_1EEEEEENS4_6LayoutISC_NS5_IJNSA_ILi0EEESV_SV_EEEEENS5_IJNS4_10UnderscoreESY_SY_EEEEENS4_13SM90_TMA_LOADENS4_14ComposedLayoutINS4_7SwizzleILi3ELi4ELi3EEENS4_18smem_ptr_flag_bitsILi16EEENSU_INS5_IJNSA_ILi8EEESF_EEENS5_IJSF_SB_EEEEEEEvNS4_8identityES11_S1B_vS1C_EENS_8epilogue10collective6detail29Sm90TmaWarpSpecializedAdapterINS1F_15DefaultEpilogueISJ_SK_SK_NS1E_6thread17LinearCombinationISJ_Li1EffLNS1J_9ScaleType4KindE0ELNS_15FloatRoundStyleE2ESJ_EENS1_15EpilogueDefaultEEEEEvvEEEEvNT_6ParamsE:
	.zero		1664


//--------------------- SYMBOLS --------------------------

	.type		.nv.reservedSmem.offset0,@object
	.size		.nv.reservedSmem.offset0,0x4
	.type		__assertfail,@function
